//
// Generated by NVIDIA NVVM Compiler
//
// Compiler Build ID: CL-36424714
// Cuda compilation tools, release 13.0, V13.0.88
// Based on NVVM 20.0.0
//

.version 9.0
.target sm_100
.address_size 64

	// .globl	_Z17ray_tracer_kernelyP6PhotonPyS1_S1_S1_S1_S1_S1_PK10Optics_extPK11Optics_scatffffffffffffiiiPA32_jPj
.global .align 4 .b8 precalc_xorwow_matrix[102400];
.global .align 4 .b8 precalc_xorwow_offset_matrix[102400];
.global .align 4 .b8 mrg32k3aM1[2304];
.global .align 4 .b8 mrg32k3aM2[2304];
.global .align 4 .b8 mrg32k3aM1SubSeq[2016];
.global .align 4 .b8 mrg32k3aM2SubSeq[2016];
.global .align 4 .b8 mrg32k3aM1Seq[2304];
.global .align 4 .b8 mrg32k3aM2Seq[2304];
.const .align 8 .b8 __cr_lgamma_table[72];
.global .align 4 .b8 __cudart_i2opi_f[24] = {65, 144, 67, 60, 153, 149, 98, 219, 192, 221, 52, 245, 209, 87, 39, 252, 41, 21, 68, 78, 110, 131, 249, 162};

.visible .entry _Z17ray_tracer_kernelyP6PhotonPyS1_S1_S1_S1_S1_S1_PK10Optics_extPK11Optics_scatffffffffffffiiiPA32_jPj(
	.param .u64 _Z17ray_tracer_kernelyP6PhotonPyS1_S1_S1_S1_S1_S1_PK10Optics_extPK11Optics_scatffffffffffffiiiPA32_jPj_param_0,
	.param .u64 .ptr .align 1 _Z17ray_tracer_kernelyP6PhotonPyS1_S1_S1_S1_S1_S1_PK10Optics_extPK11Optics_scatffffffffffffiiiPA32_jPj_param_1,
	.param .u64 .ptr .align 1 _Z17ray_tracer_kernelyP6PhotonPyS1_S1_S1_S1_S1_S1_PK10Optics_extPK11Optics_scatffffffffffffiiiPA32_jPj_param_2,
	.param .u64 .ptr .align 1 _Z17ray_tracer_kernelyP6PhotonPyS1_S1_S1_S1_S1_S1_PK10Optics_extPK11Optics_scatffffffffffffiiiPA32_jPj_param_3,
	.param .u64 .ptr .align 1 _Z17ray_tracer_kernelyP6PhotonPyS1_S1_S1_S1_S1_S1_PK10Optics_extPK11Optics_scatffffffffffffiiiPA32_jPj_param_4,
	.param .u64 .ptr .align 1 _Z17ray_tracer_kernelyP6PhotonPyS1_S1_S1_S1_S1_S1_PK10Optics_extPK11Optics_scatffffffffffffiiiPA32_jPj_param_5,
	.param .u64 .ptr .align 1 _Z17ray_tracer_kernelyP6PhotonPyS1_S1_S1_S1_S1_S1_PK10Optics_extPK11Optics_scatffffffffffffiiiPA32_jPj_param_6,
	.param .u64 .ptr .align 1 _Z17ray_tracer_kernelyP6PhotonPyS1_S1_S1_S1_S1_S1_PK10Optics_extPK11Optics_scatffffffffffffiiiPA32_jPj_param_7,
	.param .u64 .ptr .align 1 _Z17ray_tracer_kernelyP6PhotonPyS1_S1_S1_S1_S1_S1_PK10Optics_extPK11Optics_scatffffffffffffiiiPA32_jPj_param_8,
	.param .u64 .ptr .align 1 _Z17ray_tracer_kernelyP6PhotonPyS1_S1_S1_S1_S1_S1_PK10Optics_extPK11Optics_scatffffffffffffiiiPA32_jPj_param_9,
	.param .u64 .ptr .align 1 _Z17ray_tracer_kernelyP6PhotonPyS1_S1_S1_S1_S1_S1_PK10Optics_extPK11Optics_scatffffffffffffiiiPA32_jPj_param_10,
	.param .f32 _Z17ray_tracer_kernelyP6PhotonPyS1_S1_S1_S1_S1_S1_PK10Optics_extPK11Optics_scatffffffffffffiiiPA32_jPj_param_11,
	.param .f32 _Z17ray_tracer_kernelyP6PhotonPyS1_S1_S1_S1_S1_S1_PK10Optics_extPK11Optics_scatffffffffffffiiiPA32_jPj_param_12,
	.param .f32 _Z17ray_tracer_kernelyP6PhotonPyS1_S1_S1_S1_S1_S1_PK10Optics_extPK11Optics_scatffffffffffffiiiPA32_jPj_param_13,
	.param .f32 _Z17ray_tracer_kernelyP6PhotonPyS1_S1_S1_S1_S1_S1_PK10Optics_extPK11Optics_scatffffffffffffiiiPA32_jPj_param_14,
	.param .f32 _Z17ray_tracer_kernelyP6PhotonPyS1_S1_S1_S1_S1_S1_PK10Optics_extPK11Optics_scatffffffffffffiiiPA32_jPj_param_15,
	.param .f32 _Z17ray_tracer_kernelyP6PhotonPyS1_S1_S1_S1_S1_S1_PK10Optics_extPK11Optics_scatffffffffffffiiiPA32_jPj_param_16,
	.param .f32 _Z17ray_tracer_kernelyP6PhotonPyS1_S1_S1_S1_S1_S1_PK10Optics_extPK11Optics_scatffffffffffffiiiPA32_jPj_param_17,
	.param .f32 _Z17ray_tracer_kernelyP6PhotonPyS1_S1_S1_S1_S1_S1_PK10Optics_extPK11Optics_scatffffffffffffiiiPA32_jPj_param_18,
	.param .f32 _Z17ray_tracer_kernelyP6PhotonPyS1_S1_S1_S1_S1_S1_PK10Optics_extPK11Optics_scatffffffffffffiiiPA32_jPj_param_19,
	.param .f32 _Z17ray_tracer_kernelyP6PhotonPyS1_S1_S1_S1_S1_S1_PK10Optics_extPK11Optics_scatffffffffffffiiiPA32_jPj_param_20,
	.param .f32 _Z17ray_tracer_kernelyP6PhotonPyS1_S1_S1_S1_S1_S1_PK10Optics_extPK11Optics_scatffffffffffffiiiPA32_jPj_param_21,
	.param .f32 _Z17ray_tracer_kernelyP6PhotonPyS1_S1_S1_S1_S1_S1_PK10Optics_extPK11Optics_scatffffffffffffiiiPA32_jPj_param_22,
	.param .u32 _Z17ray_tracer_kernelyP6PhotonPyS1_S1_S1_S1_S1_S1_PK10Optics_extPK11Optics_scatffffffffffffiiiPA32_jPj_param_23,
	.param .u32 _Z17ray_tracer_kernelyP6PhotonPyS1_S1_S1_S1_S1_S1_PK10Optics_extPK11Optics_scatffffffffffffiiiPA32_jPj_param_24,
	.param .u32 _Z17ray_tracer_kernelyP6PhotonPyS1_S1_S1_S1_S1_S1_PK10Optics_extPK11Optics_scatffffffffffffiiiPA32_jPj_param_25,
	.param .u64 .ptr .align 1 _Z17ray_tracer_kernelyP6PhotonPyS1_S1_S1_S1_S1_S1_PK10Optics_extPK11Optics_scatffffffffffffiiiPA32_jPj_param_26,
	.param .u64 .ptr .align 1 _Z17ray_tracer_kernelyP6PhotonPyS1_S1_S1_S1_S1_S1_PK10Optics_extPK11Optics_scatffffffffffffiiiPA32_jPj_param_27
)
{
	.local .align 8 .b8 	__local_depot0[360];
	.reg .b64 	%SP;
	.reg .b64 	%SPL;
	.reg .pred 	%p<171>;
	.reg .b32 	%r<1908>;
	.reg .b32 	%f<499>;
	.reg .b64 	%rd<197>;
	.reg .b64 	%fd<9>;

	mov.u64 	%SPL, __local_depot0;
	ld.param.u64 	%rd43, [_Z17ray_tracer_kernelyP6PhotonPyS1_S1_S1_S1_S1_S1_PK10Optics_extPK11Optics_scatffffffffffffiiiPA32_jPj_param_0];
	ld.param.u64 	%rd44, [_Z17ray_tracer_kernelyP6PhotonPyS1_S1_S1_S1_S1_S1_PK10Optics_extPK11Optics_scatffffffffffffiiiPA32_jPj_param_1];
	ld.param.u64 	%rd55, [_Z17ray_tracer_kernelyP6PhotonPyS1_S1_S1_S1_S1_S1_PK10Optics_extPK11Optics_scatffffffffffffiiiPA32_jPj_param_2];
	ld.param.f32 	%f127, [_Z17ray_tracer_kernelyP6PhotonPyS1_S1_S1_S1_S1_S1_PK10Optics_extPK11Optics_scatffffffffffffiiiPA32_jPj_param_11];
	ld.param.f32 	%f129, [_Z17ray_tracer_kernelyP6PhotonPyS1_S1_S1_S1_S1_S1_PK10Optics_extPK11Optics_scatffffffffffffiiiPA32_jPj_param_14];
	ld.param.f32 	%f130, [_Z17ray_tracer_kernelyP6PhotonPyS1_S1_S1_S1_S1_S1_PK10Optics_extPK11Optics_scatffffffffffffiiiPA32_jPj_param_15];
	ld.param.f32 	%f131, [_Z17ray_tracer_kernelyP6PhotonPyS1_S1_S1_S1_S1_S1_PK10Optics_extPK11Optics_scatffffffffffffiiiPA32_jPj_param_16];
	ld.param.f32 	%f135, [_Z17ray_tracer_kernelyP6PhotonPyS1_S1_S1_S1_S1_S1_PK10Optics_extPK11Optics_scatffffffffffffiiiPA32_jPj_param_20];
	ld.param.f32 	%f136, [_Z17ray_tracer_kernelyP6PhotonPyS1_S1_S1_S1_S1_S1_PK10Optics_extPK11Optics_scatffffffffffffiiiPA32_jPj_param_21];
	ld.param.f32 	%f137, [_Z17ray_tracer_kernelyP6PhotonPyS1_S1_S1_S1_S1_S1_PK10Optics_extPK11Optics_scatffffffffffffiiiPA32_jPj_param_22];
	ld.param.u32 	%r686, [_Z17ray_tracer_kernelyP6PhotonPyS1_S1_S1_S1_S1_S1_PK10Optics_extPK11Optics_scatffffffffffffiiiPA32_jPj_param_23];
	ld.param.u32 	%r687, [_Z17ray_tracer_kernelyP6PhotonPyS1_S1_S1_S1_S1_S1_PK10Optics_extPK11Optics_scatffffffffffffiiiPA32_jPj_param_24];
	ld.param.u32 	%r688, [_Z17ray_tracer_kernelyP6PhotonPyS1_S1_S1_S1_S1_S1_PK10Optics_extPK11Optics_scatffffffffffffiiiPA32_jPj_param_25];
	ld.param.u64 	%rd53, [_Z17ray_tracer_kernelyP6PhotonPyS1_S1_S1_S1_S1_S1_PK10Optics_extPK11Optics_scatffffffffffffiiiPA32_jPj_param_26];
	ld.param.u64 	%rd54, [_Z17ray_tracer_kernelyP6PhotonPyS1_S1_S1_S1_S1_S1_PK10Optics_extPK11Optics_scatffffffffffffiiiPA32_jPj_param_27];
	cvta.to.global.u64 	%rd1, %rd55;
	add.u64 	%rd2, %SPL, 0;
	add.u64 	%rd3, %SPL, 0;
	add.u64 	%rd4, %SPL, 0;
	add.u64 	%rd5, %SPL, 0;
	add.u64 	%rd6, %SPL, 32;
	add.u64 	%rd7, %SPL, 80;
	mov.u32 	%r691, %ntid.x;
	mov.u32 	%r692, %ctaid.x;
	mov.u32 	%r693, %tid.x;
	mad.lo.s32 	%r1, %r691, %r692, %r693;
	xor.b32  	%r694, %r1, -1429050551;
	mul.lo.s32 	%r695, %r694, 1099087573;
	add.s32 	%r1902, %r695, -638133224;
	add.s32 	%r1590, %r695, 123456789;
	st.local.v2.u32 	[%rd6], {%r1902, %r1590};
	xor.b32  	%r1589, %r695, 362436069;
	mov.b32 	%r1588, -123459836;
	st.local.v2.u32 	[%rd6+8], {%r1589, %r1588};
	add.s32 	%r1586, %r695, 5783321;
	mov.b32 	%r1587, -589760388;
	st.local.v2.u32 	[%rd6+16], {%r1587, %r1586};
	setp.eq.s32 	%p2, %r1, 0;
	@%p2 bra 	$L__BB0_115;
	cvt.u64.u32 	%rd187, %r1;
	mov.b32 	%r1573, 0;
	mov.b32 	%r1588, -123459836;
	mov.b32 	%r1587, -589760388;
$L__BB0_2:
	mov.u64 	%rd9, %rd187;
	and.b64  	%rd10, %rd9, 3;
	setp.eq.s64 	%p3, %rd10, 0;
	@%p3 bra 	$L__BB0_114;
	mul.wide.u32 	%rd62, %r1573, 3200;
	mov.u64 	%rd63, precalc_xorwow_matrix;
	add.s64 	%rd11, %rd63, %rd62;
	mov.b32 	%r1586, 0;
	mov.u32 	%r1587, %r1586;
	mov.u32 	%r1588, %r1586;
	mov.u32 	%r1589, %r1586;
	mov.u32 	%r1590, %r1586;
	mov.u32 	%r1579, %r1586;
$L__BB0_4:
	mul.wide.u32 	%rd64, %r1579, 4;
	add.s64 	%rd65, %rd6, %rd64;
	ld.local.u32 	%r18, [%rd65+4];
	shl.b32 	%r19, %r1579, 5;
	mov.b32 	%r1585, 0;
$L__BB0_5:
	.pragma "nounroll";
	shr.u32 	%r701, %r18, %r1585;
	and.b32  	%r702, %r701, 1;
	setp.eq.b32 	%p4, %r702, 1;
	not.pred 	%p5, %p4;
	add.s32 	%r703, %r19, %r1585;
	mul.lo.s32 	%r704, %r703, 5;
	mul.wide.u32 	%rd66, %r704, 4;
	add.s64 	%rd12, %rd11, %rd66;
	@%p5 bra 	$L__BB0_7;
	ld.global.u32 	%r705, [%rd12];
	xor.b32  	%r1590, %r1590, %r705;
	ld.global.u32 	%r706, [%rd12+4];
	xor.b32  	%r1589, %r1589, %r706;
	ld.global.u32 	%r707, [%rd12+8];
	xor.b32  	%r1588, %r1588, %r707;
	ld.global.u32 	%r708, [%rd12+12];
	xor.b32  	%r1587, %r1587, %r708;
	ld.global.u32 	%r709, [%rd12+16];
	xor.b32  	%r1586, %r1586, %r709;
$L__BB0_7:
	and.b32  	%r711, %r701, 2;
	setp.eq.s32 	%p6, %r711, 0;
	@%p6 bra 	$L__BB0_9;
	ld.global.u32 	%r712, [%rd12+20];
	xor.b32  	%r1590, %r1590, %r712;
	ld.global.u32 	%r713, [%rd12+24];
	xor.b32  	%r1589, %r1589, %r713;
	ld.global.u32 	%r714, [%rd12+28];
	xor.b32  	%r1588, %r1588, %r714;
	ld.global.u32 	%r715, [%rd12+32];
	xor.b32  	%r1587, %r1587, %r715;
	ld.global.u32 	%r716, [%rd12+36];
	xor.b32  	%r1586, %r1586, %r716;
$L__BB0_9:
	and.b32  	%r718, %r701, 4;
	setp.eq.s32 	%p7, %r718, 0;
	@%p7 bra 	$L__BB0_11;
	ld.global.u32 	%r719, [%rd12+40];
	xor.b32  	%r1590, %r1590, %r719;
	ld.global.u32 	%r720, [%rd12+44];
	xor.b32  	%r1589, %r1589, %r720;
	ld.global.u32 	%r721, [%rd12+48];
	xor.b32  	%r1588, %r1588, %r721;
	ld.global.u32 	%r722, [%rd12+52];
	xor.b32  	%r1587, %r1587, %r722;
	ld.global.u32 	%r723, [%rd12+56];
	xor.b32  	%r1586, %r1586, %r723;
$L__BB0_11:
	and.b32  	%r725, %r701, 8;
	setp.eq.s32 	%p8, %r725, 0;
	@%p8 bra 	$L__BB0_13;
	ld.global.u32 	%r726, [%rd12+60];
	xor.b32  	%r1590, %r1590, %r726;
	ld.global.u32 	%r727, [%rd12+64];
	xor.b32  	%r1589, %r1589, %r727;
	ld.global.u32 	%r728, [%rd12+68];
	xor.b32  	%r1588, %r1588, %r728;
	ld.global.u32 	%r729, [%rd12+72];
	xor.b32  	%r1587, %r1587, %r729;
	ld.global.u32 	%r730, [%rd12+76];
	xor.b32  	%r1586, %r1586, %r730;
$L__BB0_13:
	and.b32  	%r732, %r701, 16;
	setp.eq.s32 	%p9, %r732, 0;
	@%p9 bra 	$L__BB0_15;
	ld.global.u32 	%r733, [%rd12+80];
	xor.b32  	%r1590, %r1590, %r733;
	ld.global.u32 	%r734, [%rd12+84];
	xor.b32  	%r1589, %r1589, %r734;
	ld.global.u32 	%r735, [%rd12+88];
	xor.b32  	%r1588, %r1588, %r735;
	ld.global.u32 	%r736, [%rd12+92];
	xor.b32  	%r1587, %r1587, %r736;
	ld.global.u32 	%r737, [%rd12+96];
	xor.b32  	%r1586, %r1586, %r737;
$L__BB0_15:
	and.b32  	%r739, %r701, 32;
	setp.eq.s32 	%p10, %r739, 0;
	@%p10 bra 	$L__BB0_17;
	ld.global.u32 	%r740, [%rd12+100];
	xor.b32  	%r1590, %r1590, %r740;
	ld.global.u32 	%r741, [%rd12+104];
	xor.b32  	%r1589, %r1589, %r741;
	ld.global.u32 	%r742, [%rd12+108];
	xor.b32  	%r1588, %r1588, %r742;
	ld.global.u32 	%r743, [%rd12+112];
	xor.b32  	%r1587, %r1587, %r743;
	ld.global.u32 	%r744, [%rd12+116];
	xor.b32  	%r1586, %r1586, %r744;
$L__BB0_17:
	and.b32  	%r746, %r701, 64;
	setp.eq.s32 	%p11, %r746, 0;
	@%p11 bra 	$L__BB0_19;
	ld.global.u32 	%r747, [%rd12+120];
	xor.b32  	%r1590, %r1590, %r747;
	ld.global.u32 	%r748, [%rd12+124];
	xor.b32  	%r1589, %r1589, %r748;
	ld.global.u32 	%r749, [%rd12+128];
	xor.b32  	%r1588, %r1588, %r749;
	ld.global.u32 	%r750, [%rd12+132];
	xor.b32  	%r1587, %r1587, %r750;
	ld.global.u32 	%r751, [%rd12+136];
	xor.b32  	%r1586, %r1586, %r751;
$L__BB0_19:
	and.b32  	%r753, %r701, 128;
	setp.eq.s32 	%p12, %r753, 0;
	@%p12 bra 	$L__BB0_21;
	ld.global.u32 	%r754, [%rd12+140];
	xor.b32  	%r1590, %r1590, %r754;
	ld.global.u32 	%r755, [%rd12+144];
	xor.b32  	%r1589, %r1589, %r755;
	ld.global.u32 	%r756, [%rd12+148];
	xor.b32  	%r1588, %r1588, %r756;
	ld.global.u32 	%r757, [%rd12+152];
	xor.b32  	%r1587, %r1587, %r757;
	ld.global.u32 	%r758, [%rd12+156];
	xor.b32  	%r1586, %r1586, %r758;
$L__BB0_21:
	and.b32  	%r760, %r701, 256;
	setp.eq.s32 	%p13, %r760, 0;
	@%p13 bra 	$L__BB0_23;
	ld.global.u32 	%r761, [%rd12+160];
	xor.b32  	%r1590, %r1590, %r761;
	ld.global.u32 	%r762, [%rd12+164];
	xor.b32  	%r1589, %r1589, %r762;
	ld.global.u32 	%r763, [%rd12+168];
	xor.b32  	%r1588, %r1588, %r763;
	ld.global.u32 	%r764, [%rd12+172];
	xor.b32  	%r1587, %r1587, %r764;
	ld.global.u32 	%r765, [%rd12+176];
	xor.b32  	%r1586, %r1586, %r765;
$L__BB0_23:
	and.b32  	%r767, %r701, 512;
	setp.eq.s32 	%p14, %r767, 0;
	@%p14 bra 	$L__BB0_25;
	ld.global.u32 	%r768, [%rd12+180];
	xor.b32  	%r1590, %r1590, %r768;
	ld.global.u32 	%r769, [%rd12+184];
	xor.b32  	%r1589, %r1589, %r769;
	ld.global.u32 	%r770, [%rd12+188];
	xor.b32  	%r1588, %r1588, %r770;
	ld.global.u32 	%r771, [%rd12+192];
	xor.b32  	%r1587, %r1587, %r771;
	ld.global.u32 	%r772, [%rd12+196];
	xor.b32  	%r1586, %r1586, %r772;
$L__BB0_25:
	and.b32  	%r774, %r701, 1024;
	setp.eq.s32 	%p15, %r774, 0;
	@%p15 bra 	$L__BB0_27;
	ld.global.u32 	%r775, [%rd12+200];
	xor.b32  	%r1590, %r1590, %r775;
	ld.global.u32 	%r776, [%rd12+204];
	xor.b32  	%r1589, %r1589, %r776;
	ld.global.u32 	%r777, [%rd12+208];
	xor.b32  	%r1588, %r1588, %r777;
	ld.global.u32 	%r778, [%rd12+212];
	xor.b32  	%r1587, %r1587, %r778;
	ld.global.u32 	%r779, [%rd12+216];
	xor.b32  	%r1586, %r1586, %r779;
$L__BB0_27:
	and.b32  	%r781, %r701, 2048;
	setp.eq.s32 	%p16, %r781, 0;
	@%p16 bra 	$L__BB0_29;
	ld.global.u32 	%r782, [%rd12+220];
	xor.b32  	%r1590, %r1590, %r782;
	ld.global.u32 	%r783, [%rd12+224];
	xor.b32  	%r1589, %r1589, %r783;
	ld.global.u32 	%r784, [%rd12+228];
	xor.b32  	%r1588, %r1588, %r784;
	ld.global.u32 	%r785, [%rd12+232];
	xor.b32  	%r1587, %r1587, %r785;
	ld.global.u32 	%r786, [%rd12+236];
	xor.b32  	%r1586, %r1586, %r786;
$L__BB0_29:
	and.b32  	%r788, %r701, 4096;
	setp.eq.s32 	%p17, %r788, 0;
	@%p17 bra 	$L__BB0_31;
	ld.global.u32 	%r789, [%rd12+240];
	xor.b32  	%r1590, %r1590, %r789;
	ld.global.u32 	%r790, [%rd12+244];
	xor.b32  	%r1589, %r1589, %r790;
	ld.global.u32 	%r791, [%rd12+248];
	xor.b32  	%r1588, %r1588, %r791;
	ld.global.u32 	%r792, [%rd12+252];
	xor.b32  	%r1587, %r1587, %r792;
	ld.global.u32 	%r793, [%rd12+256];
	xor.b32  	%r1586, %r1586, %r793;
$L__BB0_31:
	and.b32  	%r795, %r701, 8192;
	setp.eq.s32 	%p18, %r795, 0;
	@%p18 bra 	$L__BB0_33;
	ld.global.u32 	%r796, [%rd12+260];
	xor.b32  	%r1590, %r1590, %r796;
	ld.global.u32 	%r797, [%rd12+264];
	xor.b32  	%r1589, %r1589, %r797;
	ld.global.u32 	%r798, [%rd12+268];
	xor.b32  	%r1588, %r1588, %r798;
	ld.global.u32 	%r799, [%rd12+272];
	xor.b32  	%r1587, %r1587, %r799;
	ld.global.u32 	%r800, [%rd12+276];
	xor.b32  	%r1586, %r1586, %r800;
$L__BB0_33:
	and.b32  	%r802, %r701, 16384;
	setp.eq.s32 	%p19, %r802, 0;
	@%p19 bra 	$L__BB0_35;
	ld.global.u32 	%r803, [%rd12+280];
	xor.b32  	%r1590, %r1590, %r803;
	ld.global.u32 	%r804, [%rd12+284];
	xor.b32  	%r1589, %r1589, %r804;
	ld.global.u32 	%r805, [%rd12+288];
	xor.b32  	%r1588, %r1588, %r805;
	ld.global.u32 	%r806, [%rd12+292];
	xor.b32  	%r1587, %r1587, %r806;
	ld.global.u32 	%r807, [%rd12+296];
	xor.b32  	%r1586, %r1586, %r807;
$L__BB0_35:
	and.b32  	%r809, %r701, 32768;
	setp.eq.s32 	%p20, %r809, 0;
	@%p20 bra 	$L__BB0_37;
	ld.global.u32 	%r810, [%rd12+300];
	xor.b32  	%r1590, %r1590, %r810;
	ld.global.u32 	%r811, [%rd12+304];
	xor.b32  	%r1589, %r1589, %r811;
	ld.global.u32 	%r812, [%rd12+308];
	xor.b32  	%r1588, %r1588, %r812;
	ld.global.u32 	%r813, [%rd12+312];
	xor.b32  	%r1587, %r1587, %r813;
	ld.global.u32 	%r814, [%rd12+316];
	xor.b32  	%r1586, %r1586, %r814;
$L__BB0_37:
	add.s32 	%r1585, %r1585, 16;
	setp.ne.s32 	%p21, %r1585, 32;
	@%p21 bra 	$L__BB0_5;
	mad.lo.s32 	%r815, %r1579, -31, %r19;
	add.s32 	%r1579, %r815, 1;
	setp.ne.s32 	%p22, %r1579, 5;
	@%p22 bra 	$L__BB0_4;
	st.local.u32 	[%rd6+4], %r1590;
	st.local.v2.u32 	[%rd6+8], {%r1589, %r1588};
	st.local.v2.u32 	[%rd6+16], {%r1587, %r1586};
	setp.eq.s64 	%p23, %rd10, 1;
	@%p23 bra 	$L__BB0_114;
	mov.b32 	%r1586, 0;
	mov.u32 	%r1587, %r1586;
	mov.u32 	%r1588, %r1586;
	mov.u32 	%r1589, %r1586;
	mov.u32 	%r1590, %r1586;
	mov.u32 	%r1671, %r1586;
$L__BB0_41:
	mul.wide.u32 	%rd67, %r1671, 4;
	add.s64 	%rd68, %rd6, %rd67;
	ld.local.u32 	%r194, [%rd68+4];
	shl.b32 	%r195, %r1671, 5;
	mov.b32 	%r1677, 0;
$L__BB0_42:
	.pragma "nounroll";
	shr.u32 	%r818, %r194, %r1677;
	and.b32  	%r819, %r818, 1;
	setp.eq.b32 	%p24, %r819, 1;
	not.pred 	%p25, %p24;
	add.s32 	%r820, %r195, %r1677;
	mul.lo.s32 	%r821, %r820, 5;
	mul.wide.u32 	%rd69, %r821, 4;
	add.s64 	%rd13, %rd11, %rd69;
	@%p25 bra 	$L__BB0_44;
	ld.global.u32 	%r822, [%rd13];
	xor.b32  	%r1590, %r1590, %r822;
	ld.global.u32 	%r823, [%rd13+4];
	xor.b32  	%r1589, %r1589, %r823;
	ld.global.u32 	%r824, [%rd13+8];
	xor.b32  	%r1588, %r1588, %r824;
	ld.global.u32 	%r825, [%rd13+12];
	xor.b32  	%r1587, %r1587, %r825;
	ld.global.u32 	%r826, [%rd13+16];
	xor.b32  	%r1586, %r1586, %r826;
$L__BB0_44:
	and.b32  	%r828, %r818, 2;
	setp.eq.s32 	%p26, %r828, 0;
	@%p26 bra 	$L__BB0_46;
	ld.global.u32 	%r829, [%rd13+20];
	xor.b32  	%r1590, %r1590, %r829;
	ld.global.u32 	%r830, [%rd13+24];
	xor.b32  	%r1589, %r1589, %r830;
	ld.global.u32 	%r831, [%rd13+28];
	xor.b32  	%r1588, %r1588, %r831;
	ld.global.u32 	%r832, [%rd13+32];
	xor.b32  	%r1587, %r1587, %r832;
	ld.global.u32 	%r833, [%rd13+36];
	xor.b32  	%r1586, %r1586, %r833;
$L__BB0_46:
	and.b32  	%r835, %r818, 4;
	setp.eq.s32 	%p27, %r835, 0;
	@%p27 bra 	$L__BB0_48;
	ld.global.u32 	%r836, [%rd13+40];
	xor.b32  	%r1590, %r1590, %r836;
	ld.global.u32 	%r837, [%rd13+44];
	xor.b32  	%r1589, %r1589, %r837;
	ld.global.u32 	%r838, [%rd13+48];
	xor.b32  	%r1588, %r1588, %r838;
	ld.global.u32 	%r839, [%rd13+52];
	xor.b32  	%r1587, %r1587, %r839;
	ld.global.u32 	%r840, [%rd13+56];
	xor.b32  	%r1586, %r1586, %r840;
$L__BB0_48:
	and.b32  	%r842, %r818, 8;
	setp.eq.s32 	%p28, %r842, 0;
	@%p28 bra 	$L__BB0_50;
	ld.global.u32 	%r843, [%rd13+60];
	xor.b32  	%r1590, %r1590, %r843;
	ld.global.u32 	%r844, [%rd13+64];
	xor.b32  	%r1589, %r1589, %r844;
	ld.global.u32 	%r845, [%rd13+68];
	xor.b32  	%r1588, %r1588, %r845;
	ld.global.u32 	%r846, [%rd13+72];
	xor.b32  	%r1587, %r1587, %r846;
	ld.global.u32 	%r847, [%rd13+76];
	xor.b32  	%r1586, %r1586, %r847;
$L__BB0_50:
	and.b32  	%r849, %r818, 16;
	setp.eq.s32 	%p29, %r849, 0;
	@%p29 bra 	$L__BB0_52;
	ld.global.u32 	%r850, [%rd13+80];
	xor.b32  	%r1590, %r1590, %r850;
	ld.global.u32 	%r851, [%rd13+84];
	xor.b32  	%r1589, %r1589, %r851;
	ld.global.u32 	%r852, [%rd13+88];
	xor.b32  	%r1588, %r1588, %r852;
	ld.global.u32 	%r853, [%rd13+92];
	xor.b32  	%r1587, %r1587, %r853;
	ld.global.u32 	%r854, [%rd13+96];
	xor.b32  	%r1586, %r1586, %r854;
$L__BB0_52:
	and.b32  	%r856, %r818, 32;
	setp.eq.s32 	%p30, %r856, 0;
	@%p30 bra 	$L__BB0_54;
	ld.global.u32 	%r857, [%rd13+100];
	xor.b32  	%r1590, %r1590, %r857;
	ld.global.u32 	%r858, [%rd13+104];
	xor.b32  	%r1589, %r1589, %r858;
	ld.global.u32 	%r859, [%rd13+108];
	xor.b32  	%r1588, %r1588, %r859;
	ld.global.u32 	%r860, [%rd13+112];
	xor.b32  	%r1587, %r1587, %r860;
	ld.global.u32 	%r861, [%rd13+116];
	xor.b32  	%r1586, %r1586, %r861;
$L__BB0_54:
	and.b32  	%r863, %r818, 64;
	setp.eq.s32 	%p31, %r863, 0;
	@%p31 bra 	$L__BB0_56;
	ld.global.u32 	%r864, [%rd13+120];
	xor.b32  	%r1590, %r1590, %r864;
	ld.global.u32 	%r865, [%rd13+124];
	xor.b32  	%r1589, %r1589, %r865;
	ld.global.u32 	%r866, [%rd13+128];
	xor.b32  	%r1588, %r1588, %r866;
	ld.global.u32 	%r867, [%rd13+132];
	xor.b32  	%r1587, %r1587, %r867;
	ld.global.u32 	%r868, [%rd13+136];
	xor.b32  	%r1586, %r1586, %r868;
$L__BB0_56:
	and.b32  	%r870, %r818, 128;
	setp.eq.s32 	%p32, %r870, 0;
	@%p32 bra 	$L__BB0_58;
	ld.global.u32 	%r871, [%rd13+140];
	xor.b32  	%r1590, %r1590, %r871;
	ld.global.u32 	%r872, [%rd13+144];
	xor.b32  	%r1589, %r1589, %r872;
	ld.global.u32 	%r873, [%rd13+148];
	xor.b32  	%r1588, %r1588, %r873;
	ld.global.u32 	%r874, [%rd13+152];
	xor.b32  	%r1587, %r1587, %r874;
	ld.global.u32 	%r875, [%rd13+156];
	xor.b32  	%r1586, %r1586, %r875;
$L__BB0_58:
	and.b32  	%r877, %r818, 256;
	setp.eq.s32 	%p33, %r877, 0;
	@%p33 bra 	$L__BB0_60;
	ld.global.u32 	%r878, [%rd13+160];
	xor.b32  	%r1590, %r1590, %r878;
	ld.global.u32 	%r879, [%rd13+164];
	xor.b32  	%r1589, %r1589, %r879;
	ld.global.u32 	%r880, [%rd13+168];
	xor.b32  	%r1588, %r1588, %r880;
	ld.global.u32 	%r881, [%rd13+172];
	xor.b32  	%r1587, %r1587, %r881;
	ld.global.u32 	%r882, [%rd13+176];
	xor.b32  	%r1586, %r1586, %r882;
$L__BB0_60:
	and.b32  	%r884, %r818, 512;
	setp.eq.s32 	%p34, %r884, 0;
	@%p34 bra 	$L__BB0_62;
	ld.global.u32 	%r885, [%rd13+180];
	xor.b32  	%r1590, %r1590, %r885;
	ld.global.u32 	%r886, [%rd13+184];
	xor.b32  	%r1589, %r1589, %r886;
	ld.global.u32 	%r887, [%rd13+188];
	xor.b32  	%r1588, %r1588, %r887;
	ld.global.u32 	%r888, [%rd13+192];
	xor.b32  	%r1587, %r1587, %r888;
	ld.global.u32 	%r889, [%rd13+196];
	xor.b32  	%r1586, %r1586, %r889;
$L__BB0_62:
	and.b32  	%r891, %r818, 1024;
	setp.eq.s32 	%p35, %r891, 0;
	@%p35 bra 	$L__BB0_64;
	ld.global.u32 	%r892, [%rd13+200];
	xor.b32  	%r1590, %r1590, %r892;
	ld.global.u32 	%r893, [%rd13+204];
	xor.b32  	%r1589, %r1589, %r893;
	ld.global.u32 	%r894, [%rd13+208];
	xor.b32  	%r1588, %r1588, %r894;
	ld.global.u32 	%r895, [%rd13+212];
	xor.b32  	%r1587, %r1587, %r895;
	ld.global.u32 	%r896, [%rd13+216];
	xor.b32  	%r1586, %r1586, %r896;
$L__BB0_64:
	and.b32  	%r898, %r818, 2048;
	setp.eq.s32 	%p36, %r898, 0;
	@%p36 bra 	$L__BB0_66;
	ld.global.u32 	%r899, [%rd13+220];
	xor.b32  	%r1590, %r1590, %r899;
	ld.global.u32 	%r900, [%rd13+224];
	xor.b32  	%r1589, %r1589, %r900;
	ld.global.u32 	%r901, [%rd13+228];
	xor.b32  	%r1588, %r1588, %r901;
	ld.global.u32 	%r902, [%rd13+232];
	xor.b32  	%r1587, %r1587, %r902;
	ld.global.u32 	%r903, [%rd13+236];
	xor.b32  	%r1586, %r1586, %r903;
$L__BB0_66:
	and.b32  	%r905, %r818, 4096;
	setp.eq.s32 	%p37, %r905, 0;
	@%p37 bra 	$L__BB0_68;
	ld.global.u32 	%r906, [%rd13+240];
	xor.b32  	%r1590, %r1590, %r906;
	ld.global.u32 	%r907, [%rd13+244];
	xor.b32  	%r1589, %r1589, %r907;
	ld.global.u32 	%r908, [%rd13+248];
	xor.b32  	%r1588, %r1588, %r908;
	ld.global.u32 	%r909, [%rd13+252];
	xor.b32  	%r1587, %r1587, %r909;
	ld.global.u32 	%r910, [%rd13+256];
	xor.b32  	%r1586, %r1586, %r910;
$L__BB0_68:
	and.b32  	%r912, %r818, 8192;
	setp.eq.s32 	%p38, %r912, 0;
	@%p38 bra 	$L__BB0_70;
	ld.global.u32 	%r913, [%rd13+260];
	xor.b32  	%r1590, %r1590, %r913;
	ld.global.u32 	%r914, [%rd13+264];
	xor.b32  	%r1589, %r1589, %r914;
	ld.global.u32 	%r915, [%rd13+268];
	xor.b32  	%r1588, %r1588, %r915;
	ld.global.u32 	%r916, [%rd13+272];
	xor.b32  	%r1587, %r1587, %r916;
	ld.global.u32 	%r917, [%rd13+276];
	xor.b32  	%r1586, %r1586, %r917;
$L__BB0_70:
	and.b32  	%r919, %r818, 16384;
	setp.eq.s32 	%p39, %r919, 0;
	@%p39 bra 	$L__BB0_72;
	ld.global.u32 	%r920, [%rd13+280];
	xor.b32  	%r1590, %r1590, %r920;
	ld.global.u32 	%r921, [%rd13+284];
	xor.b32  	%r1589, %r1589, %r921;
	ld.global.u32 	%r922, [%rd13+288];
	xor.b32  	%r1588, %r1588, %r922;
	ld.global.u32 	%r923, [%rd13+292];
	xor.b32  	%r1587, %r1587, %r923;
	ld.global.u32 	%r924, [%rd13+296];
	xor.b32  	%r1586, %r1586, %r924;
$L__BB0_72:
	and.b32  	%r926, %r818, 32768;
	setp.eq.s32 	%p40, %r926, 0;
	@%p40 bra 	$L__BB0_74;
	ld.global.u32 	%r927, [%rd13+300];
	xor.b32  	%r1590, %r1590, %r927;
	ld.global.u32 	%r928, [%rd13+304];
	xor.b32  	%r1589, %r1589, %r928;
	ld.global.u32 	%r929, [%rd13+308];
	xor.b32  	%r1588, %r1588, %r929;
	ld.global.u32 	%r930, [%rd13+312];
	xor.b32  	%r1587, %r1587, %r930;
	ld.global.u32 	%r931, [%rd13+316];
	xor.b32  	%r1586, %r1586, %r931;
$L__BB0_74:
	add.s32 	%r1677, %r1677, 16;
	setp.ne.s32 	%p41, %r1677, 32;
	@%p41 bra 	$L__BB0_42;
	mad.lo.s32 	%r932, %r1671, -31, %r195;
	add.s32 	%r1671, %r932, 1;
	setp.ne.s32 	%p42, %r1671, 5;
	@%p42 bra 	$L__BB0_41;
	st.local.u32 	[%rd6+4], %r1590;
	st.local.v2.u32 	[%rd6+8], {%r1589, %r1588};
	st.local.v2.u32 	[%rd6+16], {%r1587, %r1586};
	setp.ne.s64 	%p43, %rd10, 3;
	@%p43 bra 	$L__BB0_114;
	mov.b32 	%r1586, 0;
	mov.u32 	%r1587, %r1586;
	mov.u32 	%r1588, %r1586;
	mov.u32 	%r1589, %r1586;
	mov.u32 	%r1590, %r1586;
	mov.u32 	%r1763, %r1586;
$L__BB0_78:
	mul.wide.u32 	%rd70, %r1763, 4;
	add.s64 	%rd71, %rd6, %rd70;
	ld.local.u32 	%r370, [%rd71+4];
	shl.b32 	%r371, %r1763, 5;
	mov.b32 	%r1769, 0;
$L__BB0_79:
	.pragma "nounroll";
	shr.u32 	%r935, %r370, %r1769;
	and.b32  	%r936, %r935, 1;
	setp.eq.b32 	%p44, %r936, 1;
	not.pred 	%p45, %p44;
	add.s32 	%r937, %r371, %r1769;
	mul.lo.s32 	%r938, %r937, 5;
	mul.wide.u32 	%rd72, %r938, 4;
	add.s64 	%rd14, %rd11, %rd72;
	@%p45 bra 	$L__BB0_81;
	ld.global.u32 	%r939, [%rd14];
	xor.b32  	%r1590, %r1590, %r939;
	ld.global.u32 	%r940, [%rd14+4];
	xor.b32  	%r1589, %r1589, %r940;
	ld.global.u32 	%r941, [%rd14+8];
	xor.b32  	%r1588, %r1588, %r941;
	ld.global.u32 	%r942, [%rd14+12];
	xor.b32  	%r1587, %r1587, %r942;
	ld.global.u32 	%r943, [%rd14+16];
	xor.b32  	%r1586, %r1586, %r943;
$L__BB0_81:
	and.b32  	%r945, %r935, 2;
	setp.eq.s32 	%p46, %r945, 0;
	@%p46 bra 	$L__BB0_83;
	ld.global.u32 	%r946, [%rd14+20];
	xor.b32  	%r1590, %r1590, %r946;
	ld.global.u32 	%r947, [%rd14+24];
	xor.b32  	%r1589, %r1589, %r947;
	ld.global.u32 	%r948, [%rd14+28];
	xor.b32  	%r1588, %r1588, %r948;
	ld.global.u32 	%r949, [%rd14+32];
	xor.b32  	%r1587, %r1587, %r949;
	ld.global.u32 	%r950, [%rd14+36];
	xor.b32  	%r1586, %r1586, %r950;
$L__BB0_83:
	and.b32  	%r952, %r935, 4;
	setp.eq.s32 	%p47, %r952, 0;
	@%p47 bra 	$L__BB0_85;
	ld.global.u32 	%r953, [%rd14+40];
	xor.b32  	%r1590, %r1590, %r953;
	ld.global.u32 	%r954, [%rd14+44];
	xor.b32  	%r1589, %r1589, %r954;
	ld.global.u32 	%r955, [%rd14+48];
	xor.b32  	%r1588, %r1588, %r955;
	ld.global.u32 	%r956, [%rd14+52];
	xor.b32  	%r1587, %r1587, %r956;
	ld.global.u32 	%r957, [%rd14+56];
	xor.b32  	%r1586, %r1586, %r957;
$L__BB0_85:
	and.b32  	%r959, %r935, 8;
	setp.eq.s32 	%p48, %r959, 0;
	@%p48 bra 	$L__BB0_87;
	ld.global.u32 	%r960, [%rd14+60];
	xor.b32  	%r1590, %r1590, %r960;
	ld.global.u32 	%r961, [%rd14+64];
	xor.b32  	%r1589, %r1589, %r961;
	ld.global.u32 	%r962, [%rd14+68];
	xor.b32  	%r1588, %r1588, %r962;
	ld.global.u32 	%r963, [%rd14+72];
	xor.b32  	%r1587, %r1587, %r963;
	ld.global.u32 	%r964, [%rd14+76];
	xor.b32  	%r1586, %r1586, %r964;
$L__BB0_87:
	and.b32  	%r966, %r935, 16;
	setp.eq.s32 	%p49, %r966, 0;
	@%p49 bra 	$L__BB0_89;
	ld.global.u32 	%r967, [%rd14+80];
	xor.b32  	%r1590, %r1590, %r967;
	ld.global.u32 	%r968, [%rd14+84];
	xor.b32  	%r1589, %r1589, %r968;
	ld.global.u32 	%r969, [%rd14+88];
	xor.b32  	%r1588, %r1588, %r969;
	ld.global.u32 	%r970, [%rd14+92];
	xor.b32  	%r1587, %r1587, %r970;
	ld.global.u32 	%r971, [%rd14+96];
	xor.b32  	%r1586, %r1586, %r971;
$L__BB0_89:
	and.b32  	%r973, %r935, 32;
	setp.eq.s32 	%p50, %r973, 0;
	@%p50 bra 	$L__BB0_91;
	ld.global.u32 	%r974, [%rd14+100];
	xor.b32  	%r1590, %r1590, %r974;
	ld.global.u32 	%r975, [%rd14+104];
	xor.b32  	%r1589, %r1589, %r975;
	ld.global.u32 	%r976, [%rd14+108];
	xor.b32  	%r1588, %r1588, %r976;
	ld.global.u32 	%r977, [%rd14+112];
	xor.b32  	%r1587, %r1587, %r977;
	ld.global.u32 	%r978, [%rd14+116];
	xor.b32  	%r1586, %r1586, %r978;
$L__BB0_91:
	and.b32  	%r980, %r935, 64;
	setp.eq.s32 	%p51, %r980, 0;
	@%p51 bra 	$L__BB0_93;
	ld.global.u32 	%r981, [%rd14+120];
	xor.b32  	%r1590, %r1590, %r981;
	ld.global.u32 	%r982, [%rd14+124];
	xor.b32  	%r1589, %r1589, %r982;
	ld.global.u32 	%r983, [%rd14+128];
	xor.b32  	%r1588, %r1588, %r983;
	ld.global.u32 	%r984, [%rd14+132];
	xor.b32  	%r1587, %r1587, %r984;
	ld.global.u32 	%r985, [%rd14+136];
	xor.b32  	%r1586, %r1586, %r985;
$L__BB0_93:
	and.b32  	%r987, %r935, 128;
	setp.eq.s32 	%p52, %r987, 0;
	@%p52 bra 	$L__BB0_95;
	ld.global.u32 	%r988, [%rd14+140];
	xor.b32  	%r1590, %r1590, %r988;
	ld.global.u32 	%r989, [%rd14+144];
	xor.b32  	%r1589, %r1589, %r989;
	ld.global.u32 	%r990, [%rd14+148];
	xor.b32  	%r1588, %r1588, %r990;
	ld.global.u32 	%r991, [%rd14+152];
	xor.b32  	%r1587, %r1587, %r991;
	ld.global.u32 	%r992, [%rd14+156];
	xor.b32  	%r1586, %r1586, %r992;
$L__BB0_95:
	and.b32  	%r994, %r935, 256;
	setp.eq.s32 	%p53, %r994, 0;
	@%p53 bra 	$L__BB0_97;
	ld.global.u32 	%r995, [%rd14+160];
	xor.b32  	%r1590, %r1590, %r995;
	ld.global.u32 	%r996, [%rd14+164];
	xor.b32  	%r1589, %r1589, %r996;
	ld.global.u32 	%r997, [%rd14+168];
	xor.b32  	%r1588, %r1588, %r997;
	ld.global.u32 	%r998, [%rd14+172];
	xor.b32  	%r1587, %r1587, %r998;
	ld.global.u32 	%r999, [%rd14+176];
	xor.b32  	%r1586, %r1586, %r999;
$L__BB0_97:
	and.b32  	%r1001, %r935, 512;
	setp.eq.s32 	%p54, %r1001, 0;
	@%p54 bra 	$L__BB0_99;
	ld.global.u32 	%r1002, [%rd14+180];
	xor.b32  	%r1590, %r1590, %r1002;
	ld.global.u32 	%r1003, [%rd14+184];
	xor.b32  	%r1589, %r1589, %r1003;
	ld.global.u32 	%r1004, [%rd14+188];
	xor.b32  	%r1588, %r1588, %r1004;
	ld.global.u32 	%r1005, [%rd14+192];
	xor.b32  	%r1587, %r1587, %r1005;
	ld.global.u32 	%r1006, [%rd14+196];
	xor.b32  	%r1586, %r1586, %r1006;
$L__BB0_99:
	and.b32  	%r1008, %r935, 1024;
	setp.eq.s32 	%p55, %r1008, 0;
	@%p55 bra 	$L__BB0_101;
	ld.global.u32 	%r1009, [%rd14+200];
	xor.b32  	%r1590, %r1590, %r1009;
	ld.global.u32 	%r1010, [%rd14+204];
	xor.b32  	%r1589, %r1589, %r1010;
	ld.global.u32 	%r1011, [%rd14+208];
	xor.b32  	%r1588, %r1588, %r1011;
	ld.global.u32 	%r1012, [%rd14+212];
	xor.b32  	%r1587, %r1587, %r1012;
	ld.global.u32 	%r1013, [%rd14+216];
	xor.b32  	%r1586, %r1586, %r1013;
$L__BB0_101:
	and.b32  	%r1015, %r935, 2048;
	setp.eq.s32 	%p56, %r1015, 0;
	@%p56 bra 	$L__BB0_103;
	ld.global.u32 	%r1016, [%rd14+220];
	xor.b32  	%r1590, %r1590, %r1016;
	ld.global.u32 	%r1017, [%rd14+224];
	xor.b32  	%r1589, %r1589, %r1017;
	ld.global.u32 	%r1018, [%rd14+228];
	xor.b32  	%r1588, %r1588, %r1018;
	ld.global.u32 	%r1019, [%rd14+232];
	xor.b32  	%r1587, %r1587, %r1019;
	ld.global.u32 	%r1020, [%rd14+236];
	xor.b32  	%r1586, %r1586, %r1020;
$L__BB0_103:
	and.b32  	%r1022, %r935, 4096;
	setp.eq.s32 	%p57, %r1022, 0;
	@%p57 bra 	$L__BB0_105;
	ld.global.u32 	%r1023, [%rd14+240];
	xor.b32  	%r1590, %r1590, %r1023;
	ld.global.u32 	%r1024, [%rd14+244];
	xor.b32  	%r1589, %r1589, %r1024;
	ld.global.u32 	%r1025, [%rd14+248];
	xor.b32  	%r1588, %r1588, %r1025;
	ld.global.u32 	%r1026, [%rd14+252];
	xor.b32  	%r1587, %r1587, %r1026;
	ld.global.u32 	%r1027, [%rd14+256];
	xor.b32  	%r1586, %r1586, %r1027;
$L__BB0_105:
	and.b32  	%r1029, %r935, 8192;
	setp.eq.s32 	%p58, %r1029, 0;
	@%p58 bra 	$L__BB0_107;
	ld.global.u32 	%r1030, [%rd14+260];
	xor.b32  	%r1590, %r1590, %r1030;
	ld.global.u32 	%r1031, [%rd14+264];
	xor.b32  	%r1589, %r1589, %r1031;
	ld.global.u32 	%r1032, [%rd14+268];
	xor.b32  	%r1588, %r1588, %r1032;
	ld.global.u32 	%r1033, [%rd14+272];
	xor.b32  	%r1587, %r1587, %r1033;
	ld.global.u32 	%r1034, [%rd14+276];
	xor.b32  	%r1586, %r1586, %r1034;
$L__BB0_107:
	and.b32  	%r1036, %r935, 16384;
	setp.eq.s32 	%p59, %r1036, 0;
	@%p59 bra 	$L__BB0_109;
	ld.global.u32 	%r1037, [%rd14+280];
	xor.b32  	%r1590, %r1590, %r1037;
	ld.global.u32 	%r1038, [%rd14+284];
	xor.b32  	%r1589, %r1589, %r1038;
	ld.global.u32 	%r1039, [%rd14+288];
	xor.b32  	%r1588, %r1588, %r1039;
	ld.global.u32 	%r1040, [%rd14+292];
	xor.b32  	%r1587, %r1587, %r1040;
	ld.global.u32 	%r1041, [%rd14+296];
	xor.b32  	%r1586, %r1586, %r1041;
$L__BB0_109:
	and.b32  	%r1043, %r935, 32768;
	setp.eq.s32 	%p60, %r1043, 0;
	@%p60 bra 	$L__BB0_111;
	ld.global.u32 	%r1044, [%rd14+300];
	xor.b32  	%r1590, %r1590, %r1044;
	ld.global.u32 	%r1045, [%rd14+304];
	xor.b32  	%r1589, %r1589, %r1045;
	ld.global.u32 	%r1046, [%rd14+308];
	xor.b32  	%r1588, %r1588, %r1046;
	ld.global.u32 	%r1047, [%rd14+312];
	xor.b32  	%r1587, %r1587, %r1047;
	ld.global.u32 	%r1048, [%rd14+316];
	xor.b32  	%r1586, %r1586, %r1048;
$L__BB0_111:
	add.s32 	%r1769, %r1769, 16;
	setp.ne.s32 	%p61, %r1769, 32;
	@%p61 bra 	$L__BB0_79;
	mad.lo.s32 	%r1049, %r1763, -31, %r371;
	add.s32 	%r1763, %r1049, 1;
	setp.ne.s32 	%p62, %r1763, 5;
	@%p62 bra 	$L__BB0_78;
	st.local.u32 	[%rd6+4], %r1590;
	st.local.v2.u32 	[%rd6+8], {%r1589, %r1588};
	st.local.v2.u32 	[%rd6+16], {%r1587, %r1586};
$L__BB0_114:
	shr.u64 	%rd187, %rd9, 2;
	add.s32 	%r1573, %r1573, 1;
	setp.gt.u64 	%p63, %rd9, 3;
	@%p63 bra 	$L__BB0_2;
$L__BB0_115:
	cvta.to.global.u64 	%rd73, %rd53;
	cvta.to.global.u64 	%rd74, %rd54;
	mov.b32 	%r1050, 0;
	st.local.v2.u32 	[%rd6+24], {%r1050, %r1050};
	st.local.u32 	[%rd6+32], %r1050;
	mov.b64 	%rd75, 0;
	st.local.u64 	[%rd6+40], %rd75;
	cvt.u32.u64 	%r1051, %rd43;
	mul.lo.s32 	%r1052, %r1, %r1051;
	ld.global.u32 	%r1053, [%rd74];
	st.local.u32 	[%rd7+8], %r1053;
	ld.global.u32 	%r1054, [%rd73];
	st.local.u32 	[%rd7+12], %r1054;
	ld.global.u32 	%r1055, [%rd73+4];
	st.local.u32 	[%rd7+16], %r1055;
	ld.global.u32 	%r1056, [%rd73+8];
	st.local.u32 	[%rd7+20], %r1056;
	ld.global.u32 	%r1057, [%rd73+12];
	st.local.u32 	[%rd7+24], %r1057;
	ld.global.u32 	%r1058, [%rd73+16];
	st.local.u32 	[%rd7+28], %r1058;
	ld.global.u32 	%r1059, [%rd73+20];
	st.local.u32 	[%rd7+32], %r1059;
	ld.global.u32 	%r1060, [%rd73+24];
	st.local.u32 	[%rd7+36], %r1060;
	ld.global.u32 	%r1061, [%rd73+28];
	st.local.u32 	[%rd7+40], %r1061;
	ld.global.u32 	%r1062, [%rd73+32];
	st.local.u32 	[%rd7+44], %r1062;
	ld.global.u32 	%r1063, [%rd73+36];
	st.local.u32 	[%rd7+48], %r1063;
	ld.global.u32 	%r1064, [%rd73+40];
	st.local.u32 	[%rd7+52], %r1064;
	ld.global.u32 	%r1065, [%rd73+44];
	st.local.u32 	[%rd7+56], %r1065;
	ld.global.u32 	%r1066, [%rd73+48];
	st.local.u32 	[%rd7+60], %r1066;
	ld.global.u32 	%r1067, [%rd73+52];
	st.local.u32 	[%rd7+64], %r1067;
	ld.global.u32 	%r1068, [%rd73+56];
	st.local.u32 	[%rd7+68], %r1068;
	ld.global.u32 	%r1069, [%rd73+60];
	st.local.u32 	[%rd7+72], %r1069;
	ld.global.u32 	%r1070, [%rd73+64];
	st.local.u32 	[%rd7+76], %r1070;
	ld.global.u32 	%r1071, [%rd73+68];
	st.local.u32 	[%rd7+80], %r1071;
	ld.global.u32 	%r1072, [%rd73+72];
	st.local.u32 	[%rd7+84], %r1072;
	ld.global.u32 	%r1073, [%rd73+76];
	st.local.u32 	[%rd7+88], %r1073;
	ld.global.u32 	%r1074, [%rd73+80];
	st.local.u32 	[%rd7+92], %r1074;
	ld.global.u32 	%r1075, [%rd73+84];
	st.local.u32 	[%rd7+96], %r1075;
	ld.global.u32 	%r1076, [%rd73+88];
	st.local.u32 	[%rd7+100], %r1076;
	ld.global.u32 	%r1077, [%rd73+92];
	st.local.u32 	[%rd7+104], %r1077;
	ld.global.u32 	%r1078, [%rd73+96];
	st.local.u32 	[%rd7+108], %r1078;
	ld.global.u32 	%r1079, [%rd73+100];
	st.local.u32 	[%rd7+112], %r1079;
	ld.global.u32 	%r1080, [%rd73+104];
	st.local.u32 	[%rd7+116], %r1080;
	ld.global.u32 	%r1081, [%rd73+108];
	st.local.u32 	[%rd7+120], %r1081;
	ld.global.u32 	%r1082, [%rd73+112];
	st.local.u32 	[%rd7+124], %r1082;
	ld.global.u32 	%r1083, [%rd73+116];
	st.local.u32 	[%rd7+128], %r1083;
	ld.global.u32 	%r1084, [%rd73+120];
	st.local.u32 	[%rd7+132], %r1084;
	ld.global.u32 	%r1085, [%rd73+124];
	st.local.u32 	[%rd7+136], %r1085;
	st.local.u32 	[%rd7], %r1052;
	shr.u32 	%r1086, %r1052, 1;
	xor.b32  	%r1087, %r1086, %r1052;
	and.b32  	%r1088, %r1087, 1;
	neg.s32 	%r1089, %r1088;
	and.b32  	%r1090, %r1089, %r1054;
	shl.b32 	%r1091, %r1087, 30;
	shr.s32 	%r1092, %r1091, 31;
	and.b32  	%r1093, %r1092, %r1055;
	xor.b32  	%r1094, %r1090, %r1093;
	shl.b32 	%r1095, %r1087, 29;
	shr.s32 	%r1096, %r1095, 31;
	and.b32  	%r1097, %r1096, %r1056;
	xor.b32  	%r1098, %r1094, %r1097;
	shl.b32 	%r1099, %r1087, 28;
	shr.s32 	%r1100, %r1099, 31;
	and.b32  	%r1101, %r1100, %r1057;
	xor.b32  	%r1102, %r1098, %r1101;
	shl.b32 	%r1103, %r1087, 27;
	shr.s32 	%r1104, %r1103, 31;
	and.b32  	%r1105, %r1104, %r1058;
	xor.b32  	%r1106, %r1102, %r1105;
	shl.b32 	%r1107, %r1087, 26;
	shr.s32 	%r1108, %r1107, 31;
	and.b32  	%r1109, %r1108, %r1059;
	xor.b32  	%r1110, %r1106, %r1109;
	shl.b32 	%r1111, %r1087, 25;
	shr.s32 	%r1112, %r1111, 31;
	and.b32  	%r1113, %r1112, %r1060;
	xor.b32  	%r1114, %r1110, %r1113;
	shl.b32 	%r1115, %r1087, 24;
	shr.s32 	%r1116, %r1115, 31;
	and.b32  	%r1117, %r1116, %r1061;
	xor.b32  	%r1118, %r1114, %r1117;
	shl.b32 	%r1119, %r1087, 23;
	shr.s32 	%r1120, %r1119, 31;
	and.b32  	%r1121, %r1120, %r1062;
	xor.b32  	%r1122, %r1118, %r1121;
	shl.b32 	%r1123, %r1087, 22;
	shr.s32 	%r1124, %r1123, 31;
	and.b32  	%r1125, %r1124, %r1063;
	xor.b32  	%r1126, %r1122, %r1125;
	shl.b32 	%r1127, %r1087, 21;
	shr.s32 	%r1128, %r1127, 31;
	and.b32  	%r1129, %r1128, %r1064;
	xor.b32  	%r1130, %r1126, %r1129;
	shl.b32 	%r1131, %r1087, 20;
	shr.s32 	%r1132, %r1131, 31;
	and.b32  	%r1133, %r1132, %r1065;
	xor.b32  	%r1134, %r1130, %r1133;
	shl.b32 	%r1135, %r1087, 19;
	shr.s32 	%r1136, %r1135, 31;
	and.b32  	%r1137, %r1136, %r1066;
	xor.b32  	%r1138, %r1134, %r1137;
	shl.b32 	%r1139, %r1087, 18;
	shr.s32 	%r1140, %r1139, 31;
	and.b32  	%r1141, %r1140, %r1067;
	xor.b32  	%r1142, %r1138, %r1141;
	shl.b32 	%r1143, %r1087, 17;
	shr.s32 	%r1144, %r1143, 31;
	and.b32  	%r1145, %r1144, %r1068;
	xor.b32  	%r1146, %r1142, %r1145;
	shl.b32 	%r1147, %r1087, 16;
	shr.s32 	%r1148, %r1147, 31;
	and.b32  	%r1149, %r1148, %r1069;
	xor.b32  	%r1150, %r1146, %r1149;
	shl.b32 	%r1151, %r1087, 15;
	shr.s32 	%r1152, %r1151, 31;
	and.b32  	%r1153, %r1152, %r1070;
	xor.b32  	%r1154, %r1150, %r1153;
	shl.b32 	%r1155, %r1087, 14;
	shr.s32 	%r1156, %r1155, 31;
	and.b32  	%r1157, %r1156, %r1071;
	xor.b32  	%r1158, %r1154, %r1157;
	shl.b32 	%r1159, %r1087, 13;
	shr.s32 	%r1160, %r1159, 31;
	and.b32  	%r1161, %r1160, %r1072;
	xor.b32  	%r1162, %r1158, %r1161;
	shl.b32 	%r1163, %r1087, 12;
	shr.s32 	%r1164, %r1163, 31;
	and.b32  	%r1165, %r1164, %r1073;
	xor.b32  	%r1166, %r1162, %r1165;
	shl.b32 	%r1167, %r1087, 11;
	shr.s32 	%r1168, %r1167, 31;
	and.b32  	%r1169, %r1168, %r1074;
	xor.b32  	%r1170, %r1166, %r1169;
	shl.b32 	%r1171, %r1087, 10;
	shr.s32 	%r1172, %r1171, 31;
	and.b32  	%r1173, %r1172, %r1075;
	xor.b32  	%r1174, %r1170, %r1173;
	shl.b32 	%r1175, %r1087, 9;
	shr.s32 	%r1176, %r1175, 31;
	and.b32  	%r1177, %r1176, %r1076;
	xor.b32  	%r1178, %r1174, %r1177;
	shl.b32 	%r1179, %r1087, 8;
	shr.s32 	%r1180, %r1179, 31;
	and.b32  	%r1181, %r1180, %r1077;
	xor.b32  	%r1182, %r1178, %r1181;
	shl.b32 	%r1183, %r1087, 7;
	shr.s32 	%r1184, %r1183, 31;
	and.b32  	%r1185, %r1184, %r1078;
	xor.b32  	%r1186, %r1182, %r1185;
	shl.b32 	%r1187, %r1087, 6;
	shr.s32 	%r1188, %r1187, 31;
	and.b32  	%r1189, %r1188, %r1079;
	xor.b32  	%r1190, %r1186, %r1189;
	shl.b32 	%r1191, %r1087, 5;
	shr.s32 	%r1192, %r1191, 31;
	and.b32  	%r1193, %r1192, %r1080;
	xor.b32  	%r1194, %r1190, %r1193;
	shl.b32 	%r1195, %r1087, 4;
	shr.s32 	%r1196, %r1195, 31;
	and.b32  	%r1197, %r1196, %r1081;
	xor.b32  	%r1198, %r1194, %r1197;
	shl.b32 	%r1199, %r1087, 3;
	shr.s32 	%r1200, %r1199, 31;
	and.b32  	%r1201, %r1200, %r1082;
	xor.b32  	%r1202, %r1198, %r1201;
	shl.b32 	%r1203, %r1087, 2;
	shr.s32 	%r1204, %r1203, 31;
	and.b32  	%r1205, %r1204, %r1083;
	xor.b32  	%r1206, %r1202, %r1205;
	shl.b32 	%r1207, %r1087, 1;
	shr.s32 	%r1208, %r1207, 31;
	and.b32  	%r1209, %r1208, %r1084;
	xor.b32  	%r1210, %r1206, %r1209;
	shr.s32 	%r1211, %r1052, 31;
	and.b32  	%r1212, %r1211, %r1085;
	xor.b32  	%r1213, %r1210, %r1212;
	xor.b32  	%r1214, %r1213, %r1053;
	st.local.u32 	[%rd7+4], %r1214;
	ld.global.u32 	%r1215, [%rd74+4];
	st.local.u32 	[%rd7+148], %r1215;
	ld.global.u32 	%r1216, [%rd73+128];
	st.local.u32 	[%rd7+152], %r1216;
	ld.global.u32 	%r1217, [%rd73+132];
	st.local.u32 	[%rd7+156], %r1217;
	ld.global.u32 	%r1218, [%rd73+136];
	st.local.u32 	[%rd7+160], %r1218;
	ld.global.u32 	%r1219, [%rd73+140];
	st.local.u32 	[%rd7+164], %r1219;
	ld.global.u32 	%r1220, [%rd73+144];
	st.local.u32 	[%rd7+168], %r1220;
	ld.global.u32 	%r1221, [%rd73+148];
	st.local.u32 	[%rd7+172], %r1221;
	ld.global.u32 	%r1222, [%rd73+152];
	st.local.u32 	[%rd7+176], %r1222;
	ld.global.u32 	%r1223, [%rd73+156];
	st.local.u32 	[%rd7+180], %r1223;
	ld.global.u32 	%r1224, [%rd73+160];
	st.local.u32 	[%rd7+184], %r1224;
	ld.global.u32 	%r1225, [%rd73+164];
	st.local.u32 	[%rd7+188], %r1225;
	ld.global.u32 	%r1226, [%rd73+168];
	st.local.u32 	[%rd7+192], %r1226;
	ld.global.u32 	%r1227, [%rd73+172];
	st.local.u32 	[%rd7+196], %r1227;
	ld.global.u32 	%r1228, [%rd73+176];
	st.local.u32 	[%rd7+200], %r1228;
	ld.global.u32 	%r1229, [%rd73+180];
	st.local.u32 	[%rd7+204], %r1229;
	ld.global.u32 	%r1230, [%rd73+184];
	st.local.u32 	[%rd7+208], %r1230;
	ld.global.u32 	%r1231, [%rd73+188];
	st.local.u32 	[%rd7+212], %r1231;
	ld.global.u32 	%r1232, [%rd73+192];
	st.local.u32 	[%rd7+216], %r1232;
	ld.global.u32 	%r1233, [%rd73+196];
	st.local.u32 	[%rd7+220], %r1233;
	ld.global.u32 	%r1234, [%rd73+200];
	st.local.u32 	[%rd7+224], %r1234;
	ld.global.u32 	%r1235, [%rd73+204];
	st.local.u32 	[%rd7+228], %r1235;
	ld.global.u32 	%r1236, [%rd73+208];
	st.local.u32 	[%rd7+232], %r1236;
	ld.global.u32 	%r1237, [%rd73+212];
	st.local.u32 	[%rd7+236], %r1237;
	ld.global.u32 	%r1238, [%rd73+216];
	st.local.u32 	[%rd7+240], %r1238;
	ld.global.u32 	%r1239, [%rd73+220];
	st.local.u32 	[%rd7+244], %r1239;
	ld.global.u32 	%r1240, [%rd73+224];
	st.local.u32 	[%rd7+248], %r1240;
	ld.global.u32 	%r1241, [%rd73+228];
	st.local.u32 	[%rd7+252], %r1241;
	ld.global.u32 	%r1242, [%rd73+232];
	st.local.u32 	[%rd7+256], %r1242;
	ld.global.u32 	%r1243, [%rd73+236];
	st.local.u32 	[%rd7+260], %r1243;
	ld.global.u32 	%r1244, [%rd73+240];
	st.local.u32 	[%rd7+264], %r1244;
	ld.global.u32 	%r1245, [%rd73+244];
	st.local.u32 	[%rd7+268], %r1245;
	ld.global.u32 	%r1246, [%rd73+248];
	st.local.u32 	[%rd7+272], %r1246;
	ld.global.u32 	%r1247, [%rd73+252];
	st.local.u32 	[%rd7+276], %r1247;
	st.local.u32 	[%rd7+140], %r1052;
	and.b32  	%r1248, %r1089, %r1216;
	and.b32  	%r1249, %r1092, %r1217;
	xor.b32  	%r1250, %r1248, %r1249;
	and.b32  	%r1251, %r1096, %r1218;
	xor.b32  	%r1252, %r1250, %r1251;
	and.b32  	%r1253, %r1100, %r1219;
	xor.b32  	%r1254, %r1252, %r1253;
	and.b32  	%r1255, %r1104, %r1220;
	xor.b32  	%r1256, %r1254, %r1255;
	and.b32  	%r1257, %r1108, %r1221;
	xor.b32  	%r1258, %r1256, %r1257;
	and.b32  	%r1259, %r1112, %r1222;
	xor.b32  	%r1260, %r1258, %r1259;
	and.b32  	%r1261, %r1116, %r1223;
	xor.b32  	%r1262, %r1260, %r1261;
	and.b32  	%r1263, %r1120, %r1224;
	xor.b32  	%r1264, %r1262, %r1263;
	and.b32  	%r1265, %r1124, %r1225;
	xor.b32  	%r1266, %r1264, %r1265;
	and.b32  	%r1267, %r1128, %r1226;
	xor.b32  	%r1268, %r1266, %r1267;
	and.b32  	%r1269, %r1132, %r1227;
	xor.b32  	%r1270, %r1268, %r1269;
	and.b32  	%r1271, %r1136, %r1228;
	xor.b32  	%r1272, %r1270, %r1271;
	and.b32  	%r1273, %r1140, %r1229;
	xor.b32  	%r1274, %r1272, %r1273;
	and.b32  	%r1275, %r1144, %r1230;
	xor.b32  	%r1276, %r1274, %r1275;
	and.b32  	%r1277, %r1148, %r1231;
	xor.b32  	%r1278, %r1276, %r1277;
	and.b32  	%r1279, %r1152, %r1232;
	xor.b32  	%r1280, %r1278, %r1279;
	and.b32  	%r1281, %r1156, %r1233;
	xor.b32  	%r1282, %r1280, %r1281;
	and.b32  	%r1283, %r1160, %r1234;
	xor.b32  	%r1284, %r1282, %r1283;
	and.b32  	%r1285, %r1164, %r1235;
	xor.b32  	%r1286, %r1284, %r1285;
	and.b32  	%r1287, %r1168, %r1236;
	xor.b32  	%r1288, %r1286, %r1287;
	and.b32  	%r1289, %r1172, %r1237;
	xor.b32  	%r1290, %r1288, %r1289;
	and.b32  	%r1291, %r1176, %r1238;
	xor.b32  	%r1292, %r1290, %r1291;
	and.b32  	%r1293, %r1180, %r1239;
	xor.b32  	%r1294, %r1292, %r1293;
	and.b32  	%r1295, %r1184, %r1240;
	xor.b32  	%r1296, %r1294, %r1295;
	and.b32  	%r1297, %r1188, %r1241;
	xor.b32  	%r1298, %r1296, %r1297;
	and.b32  	%r1299, %r1192, %r1242;
	xor.b32  	%r1300, %r1298, %r1299;
	and.b32  	%r1301, %r1196, %r1243;
	xor.b32  	%r1302, %r1300, %r1301;
	and.b32  	%r1303, %r1200, %r1244;
	xor.b32  	%r1304, %r1302, %r1303;
	and.b32  	%r1305, %r1204, %r1245;
	xor.b32  	%r1306, %r1304, %r1305;
	and.b32  	%r1307, %r1208, %r1246;
	xor.b32  	%r1308, %r1306, %r1307;
	and.b32  	%r1309, %r1211, %r1247;
	xor.b32  	%r1310, %r1308, %r1309;
	xor.b32  	%r1311, %r1310, %r1215;
	st.local.u32 	[%rd7+144], %r1311;
	cvta.to.global.u64 	%rd76, %rd44;
	mul.wide.s32 	%rd77, %r1, 28;
	add.s64 	%rd16, %rd76, %rd77;
	not.b32 	%r1312, %r1052;
	brev.b32 	%r1313, %r1312;
	bfind.shiftamt.u32 	%r1314, %r1313;
	setp.eq.s32 	%p64, %r1314, -1;
	selp.b32 	%r1315, 31, %r1314, %p64;
	mul.wide.s32 	%rd78, %r1315, 4;
	add.s64 	%rd79, %rd7, %rd78;
	ld.local.u32 	%r1316, [%rd79+12];
	xor.b32  	%r1899, %r1214, %r1316;
	st.local.u32 	[%rd7+4], %r1899;
	add.s32 	%r1896, %r1052, 1;
	st.local.u32 	[%rd7], %r1896;
	ld.local.u32 	%r1317, [%rd79+152];
	xor.b32  	%r1897, %r1311, %r1317;
	st.local.u32 	[%rd7+144], %r1897;
	st.local.u32 	[%rd7+140], %r1896;
	cvt.s64.s32 	%rd80, %r686;
	div.u64 	%rd81, 4294967296, %rd80;
	cvt.u32.u64 	%r554, %rd81;
	div.u32 	%r1318, %r1214, %r554;
	cvt.s64.s32 	%rd82, %r687;
	div.u64 	%rd83, 4294967296, %rd82;
	cvt.u32.u64 	%r555, %rd83;
	div.u32 	%r1319, %r1311, %r555;
	cvt.rn.f32.u32 	%f138, %r1214;
	mul.f32 	%f139, %f129, %f138;
	mul.f32 	%f494, %f139, 0f2F800000;
	st.global.f32 	[%rd16], %f494;
	cvt.rn.f32.u32 	%f140, %r1311;
	mul.f32 	%f141, %f130, %f140;
	mul.f32 	%f493, %f141, 0f2F800000;
	st.global.f32 	[%rd16+4], %f493;
	st.global.f32 	[%rd16+8], %f131;
	st.global.f32 	[%rd16+12], %f135;
	st.global.f32 	[%rd16+16], %f136;
	st.global.f32 	[%rd16+20], %f137;
	st.global.u32 	[%rd16+24], %r1050;
	mad.lo.s32 	%r1320, %r1319, %r686, %r1318;
	mul.wide.s32 	%rd84, %r1320, 8;
	add.s64 	%rd85, %rd1, %rd84;
	atom.global.add.u64 	%rd86, [%rd85], 1;
	setp.eq.s64 	%p65, %rd43, 0;
	@%p65 bra 	$L__BB0_210;
	add.s64 	%rd17, %rd43, -1;
	abs.f32 	%f3, %f129;
	mul.f32 	%f4, %f3, 0f4B000000;
	neg.f32 	%f5, %f3;
	mov.b32 	%r1322, %f4;
	and.b32  	%r1323, %r1322, 8388607;
	or.b32  	%r1324, %r1323, 1065353216;
	mov.b32 	%f142, %r1324;
	rcp.approx.ftz.f32 	%f6, %f142;
	neg.f32 	%f7, %f142;
	abs.f32 	%f8, %f130;
	mul.f32 	%f9, %f8, 0f4B000000;
	neg.f32 	%f10, %f8;
	mov.b32 	%r1325, %f9;
	and.b32  	%r1326, %r1325, 8388607;
	or.b32  	%r1327, %r1326, 1065353216;
	mov.b32 	%f143, %r1327;
	rcp.approx.ftz.f32 	%f11, %f143;
	neg.f32 	%f12, %f143;
	add.s32 	%r556, %r686, -1;
	add.s32 	%r557, %r687, -1;
	add.s32 	%r558, %r688, -1;
	mul.lo.s32 	%r559, %r687, %r686;
	mov.b64 	%rd196, 0;
	mov.b32 	%r1900, 0;
	mov.u32 	%r1898, %r1896;
	mov.u32 	%r1901, %r1900;
	mov.f32 	%f495, %f131;
	mov.f32 	%f496, %f137;
	mov.f32 	%f497, %f136;
	mov.f32 	%f498, %f135;
$L__BB0_117:
	mov.u32 	%r571, %r1589;
	mov.u32 	%r570, %r1588;
	mov.u32 	%r569, %r1587;
	mov.u32 	%r568, %r1586;
	mov.u32 	%r567, %r1902;
	mov.u32 	%r564, %r1899;
	mov.u32 	%r562, %r1897;
	shr.u32 	%r1328, %r1590, 2;
	xor.b32  	%r1329, %r1328, %r1590;
	shl.b32 	%r1330, %r568, 4;
	shl.b32 	%r1331, %r1329, 1;
	xor.b32  	%r1332, %r1331, %r1330;
	xor.b32  	%r1333, %r1332, %r1329;
	xor.b32  	%r573, %r1333, %r568;
	add.s32 	%r1902, %r567, 362437;
	add.s32 	%r1334, %r573, %r1902;
	cvt.rn.f32.u32 	%f144, %r1334;
	fma.rn.f32 	%f145, %f144, 0f2F800000, 0f2F000000;
	add.f32 	%f146, %f145, 0fBF800000;
	add.f32 	%f147, %f146, 0f3F800000;
	add.f32 	%f148, %f147, 0f34000000;
	setp.lt.f32 	%p66, %f148, 0f00800000;
	mul.f32 	%f149, %f148, 0f4B000000;
	selp.f32 	%f150, %f149, %f148, %p66;
	selp.f32 	%f151, 0fC1B80000, 0f00000000, %p66;
	mov.b32 	%r1335, %f150;
	add.s32 	%r1336, %r1335, -1059760811;
	and.b32  	%r1337, %r1336, -8388608;
	sub.s32 	%r1338, %r1335, %r1337;
	mov.b32 	%f152, %r1338;
	cvt.rn.f32.s32 	%f153, %r1337;
	fma.rn.f32 	%f154, %f153, 0f34000000, %f151;
	add.f32 	%f155, %f152, 0fBF800000;
	fma.rn.f32 	%f156, %f155, 0fBE055027, 0f3E1039F6;
	fma.rn.f32 	%f157, %f156, %f155, 0fBDF8CDCC;
	fma.rn.f32 	%f158, %f157, %f155, 0f3E0F2955;
	fma.rn.f32 	%f159, %f158, %f155, 0fBE2AD8B9;
	fma.rn.f32 	%f160, %f159, %f155, 0f3E4CED0B;
	fma.rn.f32 	%f161, %f160, %f155, 0fBE7FFF22;
	fma.rn.f32 	%f162, %f161, %f155, 0f3EAAAA78;
	fma.rn.f32 	%f163, %f162, %f155, 0fBF000000;
	mul.f32 	%f164, %f155, %f163;
	fma.rn.f32 	%f165, %f164, %f155, %f155;
	fma.rn.f32 	%f166, %f154, 0f3F317218, %f165;
	setp.gt.u32 	%p67, %r1335, 2139095039;
	fma.rn.f32 	%f167, %f150, 0f7F800000, 0f7F800000;
	selp.f32 	%f168, %f167, %f166, %p67;
	setp.eq.f32 	%p68, %f150, 0f00000000;
	neg.f32 	%f169, %f168;
	selp.f32 	%f170, 0f7F800000, %f169, %p68;
	div.rn.f32 	%f171, %f170, %f127;
	max.f32 	%f172, %f171, 0f34000000;
	mul.f32 	%f475, %f498, %f172;
	mul.f32 	%f476, %f497, %f172;
	mul.f32 	%f477, %f496, %f172;
	add.f32 	%f22, %f495, %f477;
	setp.gtu.f32 	%p69, %f22, 0f00000000;
	@%p69 bra 	$L__BB0_119;
	div.rn.f32 	%f173, %f495, %f477;
	abs.f32 	%f174, %f173;
	mul.f32 	%f475, %f475, %f174;
	mul.f32 	%f476, %f476, %f174;
	mul.f32 	%f477, %f477, %f174;
	mov.pred 	%p170, -1;
	bra.uni 	$L__BB0_121;
$L__BB0_119:
	setp.ltu.f32 	%p72, %f22, %f131;
	mov.pred 	%p170, -1;
	@%p72 bra 	$L__BB0_121;
	sub.f32 	%f175, %f131, %f495;
	div.rn.f32 	%f176, %f175, %f477;
	abs.f32 	%f177, %f176;
	mul.f32 	%f475, %f475, %f177;
	mul.f32 	%f476, %f476, %f177;
	mul.f32 	%f477, %f477, %f177;
	mov.pred 	%p170, 0;
$L__BB0_121:
	add.f32 	%f32, %f475, %f494;
	add.f32 	%f33, %f476, %f493;
	add.f32 	%f495, %f477, %f495;
	abs.f32 	%f480, %f32;
	setp.lt.f32 	%p74, %f480, %f3;
	@%p74 bra 	$L__BB0_132;
	setp.gtu.f32 	%p75, %f480, %f4;
	@%p75 bra 	$L__BB0_129;
	div.approx.f32 	%f178, %f480, %f3;
	cvt.rzi.f32.f32 	%f478, %f178;
	fma.rn.f32 	%f37, %f5, %f478, %f480;
	mov.b32 	%r575, %f37;
	mov.b32 	%r1339, %f3;
	setp.lt.u32 	%p76, %r575, %r1339;
	@%p76 bra 	$L__BB0_128;
	setp.lt.u32 	%p77, %r575, -2147483647;
	@%p77 bra 	$L__BB0_126;
	add.f32 	%f183, %f478, 0fBF800000;
	setp.lt.f32 	%p80, %f37, %f5;
	add.f32 	%f184, %f183, 0fBF800000;
	selp.f32 	%f478, %f184, %f183, %p80;
	bra.uni 	$L__BB0_128;
$L__BB0_126:
	add.f32 	%f478, %f478, 0f3F800000;
	add.f32 	%f179, %f3, %f3;
	setp.ltu.f32 	%p78, %f37, %f179;
	@%p78 bra 	$L__BB0_128;
	add.f32 	%f180, %f478, 0f3F800000;
	fma.rn.f32 	%f181, %f3, 0fC0400000, %f37;
	setp.ge.f32 	%p79, %f181, 0f00000000;
	add.f32 	%f182, %f180, 0f3F800000;
	selp.f32 	%f478, %f182, %f180, %p79;
$L__BB0_128:
	fma.rn.f32 	%f480, %f5, %f478, %f480;
	bra.uni 	$L__BB0_132;
$L__BB0_129:
	mov.b32 	%r576, %f480;
	and.b32  	%r1340, %r576, 8388607;
	or.b32  	%r1873, %r1340, 1065353216;
	mov.b32 	%f479, %r1873;
	mov.b32 	%r1341, %f4;
	and.b32  	%r1342, %r1341, -8388608;
	sub.s32 	%r1343, %r576, %r1342;
	and.b32  	%r1344, %r1343, -8388608;
	add.s32 	%r1874, %r1344, 192937984;
	setp.eq.s32 	%p81, %r1874, 0;
	@%p81 bra 	$L__BB0_131;
$L__BB0_130:
	min.u32 	%r1345, %r1874, 192937984;
	add.s32 	%r1346, %r1873, %r1345;
	mov.b32 	%f185, %r1346;
	mul.f32 	%f186, %f6, %f185;
	fma.rn.f32 	%f187, %f7, %f186, %f185;
	fma.rn.f32 	%f188, %f187, %f6, %f186;
	fma.rn.f32 	%f189, %f7, %f188, %f185;
	fma.rz.f32 	%f190, %f189, %f6, %f188;
	cvt.rzi.f32.f32 	%f191, %f190;
	fma.rn.f32 	%f479, %f7, %f191, %f185;
	sub.s32 	%r1874, %r1874, %r1345;
	mov.b32 	%r1873, %f479;
	setp.ne.s32 	%p82, %r1874, 0;
	setp.ne.s32 	%p83, %r1873, 0;
	and.pred  	%p84, %p82, %p83;
	@%p84 bra 	$L__BB0_130;
$L__BB0_131:
	setp.leu.f32 	%p85, %f3, 0f00000000;
	setp.gt.u32 	%p86, %r576, 2139095039;
	mov.b32 	%f193, %r1342;
	selp.f32 	%f194, 0f7FFFFFFF, %f193, %p86;
	selp.f32 	%f195, 0f7FFFFFFF, %f194, %p85;
	mul.f32 	%f196, %f479, 0f34000000;
	mul.f32 	%f480, %f195, %f196;
$L__BB0_132:
	abs.f32 	%f197, %f480;
	setp.nan.f32 	%p87, %f197, %f197;
	copysign.f32 	%f198, %f32, %f480;
	selp.f32 	%f199, %f480, %f198, %p87;
	setp.lt.f32 	%p88, %f199, 0f00000000;
	add.f32 	%f200, %f129, %f199;
	selp.f32 	%f494, %f200, %f199, %p88;
	abs.f32 	%f483, %f33;
	setp.lt.f32 	%p89, %f483, %f8;
	@%p89 bra 	$L__BB0_143;
	setp.gtu.f32 	%p90, %f483, %f9;
	@%p90 bra 	$L__BB0_140;
	div.approx.f32 	%f201, %f483, %f8;
	cvt.rzi.f32.f32 	%f481, %f201;
	fma.rn.f32 	%f51, %f10, %f481, %f483;
	mov.b32 	%r583, %f51;
	mov.b32 	%r1349, %f8;
	setp.lt.u32 	%p91, %r583, %r1349;
	@%p91 bra 	$L__BB0_139;
	setp.lt.u32 	%p92, %r583, -2147483647;
	@%p92 bra 	$L__BB0_137;
	add.f32 	%f206, %f481, 0fBF800000;
	setp.lt.f32 	%p95, %f51, %f10;
	add.f32 	%f207, %f206, 0fBF800000;
	selp.f32 	%f481, %f207, %f206, %p95;
	bra.uni 	$L__BB0_139;
$L__BB0_137:
	add.f32 	%f481, %f481, 0f3F800000;
	add.f32 	%f202, %f8, %f8;
	setp.ltu.f32 	%p93, %f51, %f202;
	@%p93 bra 	$L__BB0_139;
	add.f32 	%f203, %f481, 0f3F800000;
	fma.rn.f32 	%f204, %f8, 0fC0400000, %f51;
	setp.ge.f32 	%p94, %f204, 0f00000000;
	add.f32 	%f205, %f203, 0f3F800000;
	selp.f32 	%f481, %f205, %f203, %p94;
$L__BB0_139:
	fma.rn.f32 	%f483, %f10, %f481, %f483;
	bra.uni 	$L__BB0_143;
$L__BB0_140:
	mov.b32 	%r584, %f483;
	and.b32  	%r1350, %r584, 8388607;
	or.b32  	%r1875, %r1350, 1065353216;
	mov.b32 	%f482, %r1875;
	mov.b32 	%r1351, %f9;
	and.b32  	%r1352, %r1351, -8388608;
	sub.s32 	%r1353, %r584, %r1352;
	and.b32  	%r1354, %r1353, -8388608;
	add.s32 	%r1876, %r1354, 192937984;
	setp.eq.s32 	%p96, %r1876, 0;
	@%p96 bra 	$L__BB0_142;
$L__BB0_141:
	min.u32 	%r1355, %r1876, 192937984;
	add.s32 	%r1356, %r1875, %r1355;
	mov.b32 	%f208, %r1356;
	mul.f32 	%f209, %f11, %f208;
	fma.rn.f32 	%f210, %f12, %f209, %f208;
	fma.rn.f32 	%f211, %f210, %f11, %f209;
	fma.rn.f32 	%f212, %f12, %f211, %f208;
	fma.rz.f32 	%f213, %f212, %f11, %f211;
	cvt.rzi.f32.f32 	%f214, %f213;
	fma.rn.f32 	%f482, %f12, %f214, %f208;
	sub.s32 	%r1876, %r1876, %r1355;
	mov.b32 	%r1875, %f482;
	setp.ne.s32 	%p97, %r1876, 0;
	setp.ne.s32 	%p98, %r1875, 0;
	and.pred  	%p99, %p97, %p98;
	@%p99 bra 	$L__BB0_141;
$L__BB0_142:
	setp.leu.f32 	%p100, %f8, 0f00000000;
	setp.gt.u32 	%p101, %r584, 2139095039;
	mov.b32 	%f216, %r1352;
	selp.f32 	%f217, 0f7FFFFFFF, %f216, %p101;
	selp.f32 	%f218, 0f7FFFFFFF, %f217, %p100;
	mul.f32 	%f219, %f482, 0f34000000;
	mul.f32 	%f483, %f218, %f219;
$L__BB0_143:
	ld.param.f32 	%f467, [_Z17ray_tracer_kernelyP6PhotonPyS1_S1_S1_S1_S1_S1_PK10Optics_extPK11Optics_scatffffffffffffiiiPA32_jPj_param_18];
	ld.param.f32 	%f466, [_Z17ray_tracer_kernelyP6PhotonPyS1_S1_S1_S1_S1_S1_PK10Optics_extPK11Optics_scatffffffffffffiiiPA32_jPj_param_17];
	abs.f32 	%f220, %f483;
	setp.nan.f32 	%p103, %f220, %f220;
	copysign.f32 	%f221, %f33, %f483;
	selp.f32 	%f222, %f483, %f221, %p103;
	setp.lt.f32 	%p104, %f222, 0f00000000;
	add.f32 	%f223, %f130, %f222;
	selp.f32 	%f493, %f223, %f222, %p104;
	div.rn.f32 	%f224, %f494, %f466;
	cvt.rzi.s32.f32 	%r1359, %f224;
	setp.lt.s32 	%p105, %r1359, %r686;
	selp.b32 	%r1360, %r1359, %r556, %p105;
	div.rn.f32 	%f225, %f493, %f467;
	cvt.rzi.s32.f32 	%r1361, %f225;
	setp.lt.s32 	%p106, %r1361, %r687;
	selp.b32 	%r1362, %r1361, %r557, %p106;
	mad.lo.s32 	%r591, %r1362, %r686, %r1360;
	@%p69 bra 	$L__BB0_168;
	setp.ne.s32 	%p107, %r1901, 0;
	@%p107 bra 	$L__BB0_146;
	ld.param.u64 	%rd180, [_Z17ray_tracer_kernelyP6PhotonPyS1_S1_S1_S1_S1_S1_PK10Optics_extPK11Optics_scatffffffffffffiiiPA32_jPj_param_4];
	cvta.to.global.u64 	%rd92, %rd180;
	mul.wide.s32 	%rd93, %r591, 8;
	add.s64 	%rd94, %rd92, %rd93;
	add.s64 	%rd189, %rd196, 1;
	atom.global.add.u64 	%rd95, [%rd94], 1;
	mov.b32 	%r1901, 0;
	bra.uni 	$L__BB0_148;
$L__BB0_146:
	setp.ne.s32 	%p108, %r1900, 1;
	mov.u32 	%r1901, %r1900;
	mov.u64 	%rd189, %rd196;
	@%p108 bra 	$L__BB0_148;
	ld.param.u64 	%rd181, [_Z17ray_tracer_kernelyP6PhotonPyS1_S1_S1_S1_S1_S1_PK10Optics_extPK11Optics_scatffffffffffffiiiPA32_jPj_param_5];
	cvta.to.global.u64 	%rd88, %rd181;
	mul.wide.s32 	%rd89, %r591, 8;
	add.s64 	%rd90, %rd88, %rd89;
	add.s64 	%rd189, %rd196, 1;
	atom.global.add.u64 	%rd91, [%rd90], 1;
	mov.b32 	%r1901, 1;
$L__BB0_148:
	ld.param.f32 	%f465, [_Z17ray_tracer_kernelyP6PhotonPyS1_S1_S1_S1_S1_S1_PK10Optics_extPK11Optics_scatffffffffffffiiiPA32_jPj_param_13];
	shr.u32 	%r1365, %r571, 2;
	xor.b32  	%r1366, %r1365, %r571;
	shl.b32 	%r1367, %r573, 4;
	shl.b32 	%r1368, %r1366, 1;
	xor.b32  	%r1369, %r1368, %r1367;
	xor.b32  	%r1370, %r1369, %r1366;
	xor.b32  	%r593, %r1370, %r573;
	add.s32 	%r1902, %r567, 724874;
	add.s32 	%r1371, %r593, %r1902;
	cvt.rn.f32.u32 	%f226, %r1371;
	fma.rn.f32 	%f227, %f226, 0f2F800000, 0f2F000000;
	mov.f32 	%f228, 0f3F800000;
	sub.f32 	%f229, %f228, %f227;
	setp.gtu.f32 	%p109, %f229, %f465;
	@%p109 bra 	$L__BB0_166;
	ld.param.u64 	%rd182, [_Z17ray_tracer_kernelyP6PhotonPyS1_S1_S1_S1_S1_S1_PK10Optics_extPK11Optics_scatffffffffffffiiiPA32_jPj_param_6];
	cvta.to.global.u64 	%rd96, %rd182;
	mul.wide.s32 	%rd97, %r591, 8;
	add.s64 	%rd98, %rd96, %rd97;
	atom.global.add.u64 	%rd99, [%rd98], 1;
	shr.u32 	%r1372, %r570, 2;
	xor.b32  	%r1373, %r1372, %r570;
	shl.b32 	%r1374, %r593, 4;
	shl.b32 	%r1375, %r1373, 1;
	xor.b32  	%r1376, %r1375, %r1374;
	xor.b32  	%r1377, %r1376, %r1373;
	xor.b32  	%r1587, %r1377, %r593;
	add.s32 	%r1378, %r567, %r1587;
	add.s32 	%r1379, %r1378, 1087311;
	cvt.rn.f32.u32 	%f230, %r1379;
	fma.rn.f32 	%f231, %f230, 0f2F800000, 0f2F000000;
	mov.f32 	%f232, 0f3F800000;
	sub.f32 	%f233, %f232, %f231;
	sqrt.rn.f32 	%f63, %f233;
	shr.u32 	%r1380, %r569, 2;
	xor.b32  	%r1381, %r1380, %r569;
	shl.b32 	%r1382, %r1587, 4;
	shl.b32 	%r1383, %r1381, 1;
	xor.b32  	%r1384, %r1383, %r1382;
	xor.b32  	%r1385, %r1384, %r1381;
	xor.b32  	%r1586, %r1385, %r1587;
	add.s32 	%r1902, %r567, 1449748;
	add.s32 	%r1386, %r1586, %r1902;
	cvt.rn.f32.u32 	%f234, %r1386;
	fma.rn.f32 	%f235, %f234, 0f2F800000, 0f2F000000;
	sub.f32 	%f236, %f232, %f235;
	mul.f32 	%f64, %f236, 0f40C90FDB;
	mul.f32 	%f237, %f64, 0f3F22F983;
	cvt.rni.s32.f32 	%r1885, %f237;
	cvt.rn.f32.s32 	%f238, %r1885;
	fma.rn.f32 	%f239, %f238, 0fBFC90FDA, %f64;
	fma.rn.f32 	%f240, %f238, 0fB3A22168, %f239;
	fma.rn.f32 	%f485, %f238, 0fA7C234C5, %f240;
	abs.f32 	%f66, %f64;
	setp.ltu.f32 	%p110, %f66, 0f47CE4780;
	mov.u32 	%r1881, %r1885;
	mov.f32 	%f484, %f485;
	@%p110 bra 	$L__BB0_157;
	setp.neu.f32 	%p111, %f66, 0f7F800000;
	@%p111 bra 	$L__BB0_152;
	mov.f32 	%f243, 0f00000000;
	mul.rn.f32 	%f484, %f64, %f243;
	mov.b32 	%r1881, 0;
	bra.uni 	$L__BB0_157;
$L__BB0_152:
	mov.b32 	%r599, %f64;
	shl.b32 	%r1388, %r599, 8;
	or.b32  	%r600, %r1388, -2147483648;
	mov.b64 	%rd192, 0;
	mov.b32 	%r1878, 0;
	mov.u64 	%rd190, __cudart_i2opi_f;
	mov.u64 	%rd191, %rd5;
$L__BB0_153:
	.pragma "nounroll";
	ld.global.nc.u32 	%r1389, [%rd190];
	mad.wide.u32 	%rd102, %r1389, %r600, %rd192;
	shr.u64 	%rd192, %rd102, 32;
	st.local.u32 	[%rd191], %rd102;
	add.s32 	%r1878, %r1878, 1;
	add.s64 	%rd191, %rd191, 4;
	add.s64 	%rd190, %rd190, 4;
	setp.ne.s32 	%p112, %r1878, 6;
	@%p112 bra 	$L__BB0_153;
	shr.u32 	%r1390, %r599, 23;
	st.local.u32 	[%rd5+24], %rd192;
	and.b32  	%r603, %r1390, 31;
	and.b32  	%r1391, %r1390, 224;
	add.s32 	%r1392, %r1391, -128;
	shr.u32 	%r1393, %r1392, 5;
	mul.wide.u32 	%rd103, %r1393, 4;
	sub.s64 	%rd28, %rd5, %rd103;
	ld.local.u32 	%r1879, [%rd28+24];
	ld.local.u32 	%r1880, [%rd28+20];
	setp.eq.s32 	%p113, %r603, 0;
	@%p113 bra 	$L__BB0_156;
	shf.l.wrap.b32 	%r1879, %r1880, %r1879, %r603;
	ld.local.u32 	%r1394, [%rd28+16];
	shf.l.wrap.b32 	%r1880, %r1394, %r1880, %r603;
$L__BB0_156:
	shr.u32 	%r1395, %r1879, 30;
	shf.l.wrap.b32 	%r1396, %r1880, %r1879, 2;
	shl.b32 	%r1397, %r1880, 2;
	shr.u32 	%r1398, %r1396, 31;
	add.s32 	%r1399, %r1398, %r1395;
	neg.s32 	%r1400, %r1399;
	setp.lt.s32 	%p114, %r599, 0;
	selp.b32 	%r1881, %r1400, %r1399, %p114;
	xor.b32  	%r1401, %r1396, %r599;
	shr.s32 	%r1402, %r1396, 31;
	xor.b32  	%r1403, %r1402, %r1396;
	xor.b32  	%r1404, %r1402, %r1397;
	cvt.u64.u32 	%rd104, %r1403;
	shl.b64 	%rd105, %rd104, 32;
	cvt.u64.u32 	%rd106, %r1404;
	or.b64  	%rd107, %rd105, %rd106;
	cvt.rn.f64.s64 	%fd1, %rd107;
	mul.f64 	%fd2, %fd1, 0d3BF921FB54442D19;
	cvt.rn.f32.f64 	%f241, %fd2;
	neg.f32 	%f242, %f241;
	setp.lt.s32 	%p115, %r1401, 0;
	selp.f32 	%f484, %f242, %f241, %p115;
$L__BB0_157:
	mul.rn.f32 	%f244, %f484, %f484;
	and.b32  	%r1406, %r1881, 1;
	setp.eq.b32 	%p117, %r1406, 1;
	selp.f32 	%f245, 0f3F800000, %f484, %p117;
	fma.rn.f32 	%f246, %f244, %f245, 0f00000000;
	fma.rn.f32 	%f247, %f244, 0f37CBAC00, 0fBAB607ED;
	selp.f32 	%f248, %f247, 0fB94D4153, %p117;
	selp.f32 	%f249, 0f3D2AAABB, 0f3C0885E4, %p117;
	fma.rn.f32 	%f250, %f248, %f244, %f249;
	selp.f32 	%f251, 0fBEFFFFFF, 0fBE2AAAA8, %p117;
	fma.rn.f32 	%f252, %f250, %f244, %f251;
	fma.rn.f32 	%f253, %f252, %f246, %f245;
	and.b32  	%r1407, %r1881, 2;
	setp.eq.s32 	%p118, %r1407, 0;
	mov.f32 	%f254, 0f00000000;
	sub.f32 	%f255, %f254, %f253;
	selp.f32 	%f256, %f253, %f255, %p118;
	mul.f32 	%f498, %f63, %f256;
	st.global.f32 	[%rd16+12], %f498;
	@%p110 bra 	$L__BB0_165;
	setp.neu.f32 	%p119, %f66, 0f7F800000;
	@%p119 bra 	$L__BB0_160;
	mov.f32 	%f259, 0f00000000;
	mul.rn.f32 	%f485, %f64, %f259;
	mov.b32 	%r1885, 0;
	bra.uni 	$L__BB0_165;
$L__BB0_160:
	mov.b32 	%r612, %f64;
	shl.b32 	%r1409, %r612, 8;
	or.b32  	%r613, %r1409, -2147483648;
	mov.b64 	%rd193, 0;
	mov.b32 	%r1882, 0;
$L__BB0_161:
	.pragma "nounroll";
	mul.wide.u32 	%rd109, %r1882, 4;
	mov.u64 	%rd110, __cudart_i2opi_f;
	add.s64 	%rd111, %rd110, %rd109;
	ld.global.nc.u32 	%r1410, [%rd111];
	mad.wide.u32 	%rd112, %r1410, %r613, %rd193;
	shr.u64 	%rd193, %rd112, 32;
	add.s64 	%rd113, %rd4, %rd109;
	st.local.u32 	[%rd113], %rd112;
	add.s32 	%r1882, %r1882, 1;
	setp.ne.s32 	%p120, %r1882, 6;
	@%p120 bra 	$L__BB0_161;
	shr.u32 	%r1411, %r612, 23;
	st.local.u32 	[%rd4+24], %rd193;
	and.b32  	%r616, %r1411, 31;
	and.b32  	%r1412, %r1411, 224;
	add.s32 	%r1413, %r1412, -128;
	shr.u32 	%r1414, %r1413, 5;
	mul.wide.u32 	%rd114, %r1414, 4;
	sub.s64 	%rd31, %rd4, %rd114;
	ld.local.u32 	%r1883, [%rd31+24];
	ld.local.u32 	%r1884, [%rd31+20];
	setp.eq.s32 	%p121, %r616, 0;
	@%p121 bra 	$L__BB0_164;
	shf.l.wrap.b32 	%r1883, %r1884, %r1883, %r616;
	ld.local.u32 	%r1415, [%rd31+16];
	shf.l.wrap.b32 	%r1884, %r1415, %r1884, %r616;
$L__BB0_164:
	shr.u32 	%r1416, %r1883, 30;
	shf.l.wrap.b32 	%r1417, %r1884, %r1883, 2;
	shl.b32 	%r1418, %r1884, 2;
	shr.u32 	%r1419, %r1417, 31;
	add.s32 	%r1420, %r1419, %r1416;
	neg.s32 	%r1421, %r1420;
	setp.lt.s32 	%p122, %r612, 0;
	selp.b32 	%r1885, %r1421, %r1420, %p122;
	xor.b32  	%r1422, %r1417, %r612;
	shr.s32 	%r1423, %r1417, 31;
	xor.b32  	%r1424, %r1423, %r1417;
	xor.b32  	%r1425, %r1423, %r1418;
	cvt.u64.u32 	%rd115, %r1424;
	shl.b64 	%rd116, %rd115, 32;
	cvt.u64.u32 	%rd117, %r1425;
	or.b64  	%rd118, %rd116, %rd117;
	cvt.rn.f64.s64 	%fd3, %rd118;
	mul.f64 	%fd4, %fd3, 0d3BF921FB54442D19;
	cvt.rn.f32.f64 	%f257, %fd4;
	neg.f32 	%f258, %f257;
	setp.lt.s32 	%p123, %r1422, 0;
	selp.f32 	%f485, %f258, %f257, %p123;
$L__BB0_165:
	add.s32 	%r1428, %r1885, 1;
	mul.rn.f32 	%f260, %f485, %f485;
	and.b32  	%r1429, %r1885, 1;
	setp.eq.b32 	%p124, %r1429, 1;
	selp.f32 	%f261, %f485, 0f3F800000, %p124;
	fma.rn.f32 	%f262, %f260, %f261, 0f00000000;
	fma.rn.f32 	%f263, %f260, 0f37CBAC00, 0fBAB607ED;
	selp.f32 	%f264, 0fB94D4153, %f263, %p124;
	selp.f32 	%f265, 0f3C0885E4, 0f3D2AAABB, %p124;
	fma.rn.f32 	%f266, %f264, %f260, %f265;
	selp.f32 	%f267, 0fBE2AAAA8, 0fBEFFFFFF, %p124;
	fma.rn.f32 	%f268, %f266, %f260, %f267;
	fma.rn.f32 	%f269, %f268, %f262, %f261;
	and.b32  	%r1430, %r1428, 2;
	setp.eq.s32 	%p125, %r1430, 0;
	mov.f32 	%f270, 0f00000000;
	sub.f32 	%f271, %f270, %f269;
	selp.f32 	%f272, %f269, %f271, %p125;
	mul.f32 	%f497, %f63, %f272;
	st.global.f32 	[%rd16+16], %f497;
	mul.f32 	%f273, %f63, %f63;
	mov.f32 	%f274, 0f3F800000;
	sub.f32 	%f275, %f274, %f273;
	add.f32 	%f276, %f275, 0f34000000;
	sqrt.rn.f32 	%f496, %f276;
	st.global.f32 	[%rd16+20], %f496;
	mov.b32 	%r1900, 1;
	st.global.u32 	[%rd16+24], %r1900;
	add.s64 	%rd196, %rd189, -1;
	mov.u32 	%r1897, %r562;
	mov.u32 	%r1899, %r564;
	mov.u32 	%r1901, %r1900;
	mov.u32 	%r1588, %r593;
	mov.u32 	%r1589, %r573;
	mov.u32 	%r1590, %r568;
	bra.uni 	$L__BB0_208;
$L__BB0_166:
	setp.eq.s64 	%p126, %rd196, %rd17;
	not.b32 	%r1431, %r1898;
	brev.b32 	%r1432, %r1431;
	bfind.shiftamt.u32 	%r1433, %r1432;
	setp.eq.s32 	%p127, %r1433, -1;
	selp.b32 	%r1434, 31, %r1433, %p127;
	mul.wide.s32 	%rd119, %r1434, 4;
	add.s64 	%rd120, %rd7, %rd119;
	ld.local.u32 	%r1435, [%rd120+12];
	xor.b32  	%r1899, %r564, %r1435;
	st.local.u32 	[%rd7+4], %r1899;
	add.s32 	%r1898, %r1898, 1;
	st.local.u32 	[%rd7], %r1898;
	not.b32 	%r1436, %r1896;
	brev.b32 	%r1437, %r1436;
	bfind.shiftamt.u32 	%r1438, %r1437;
	setp.eq.s32 	%p128, %r1438, -1;
	selp.b32 	%r1439, 31, %r1438, %p128;
	mul.wide.s32 	%rd121, %r1439, 4;
	add.s64 	%rd122, %rd7, %rd121;
	ld.local.u32 	%r1440, [%rd122+152];
	xor.b32  	%r1897, %r562, %r1440;
	st.local.u32 	[%rd7+144], %r1897;
	add.s32 	%r1896, %r1896, 1;
	st.local.u32 	[%rd7+140], %r1896;
	mov.u32 	%r1586, %r593;
	mov.u32 	%r1587, %r573;
	mov.u32 	%r1588, %r568;
	mov.u32 	%r1589, %r569;
	mov.u32 	%r1590, %r570;
	mov.u64 	%rd196, %rd189;
	@%p126 bra 	$L__BB0_208;
	div.u32 	%r1442, %r564, %r554;
	div.u32 	%r1443, %r562, %r555;
	cvt.rn.f32.u32 	%f277, %r564;
	mul.f32 	%f278, %f129, %f277;
	mul.f32 	%f494, %f278, 0f2F800000;
	cvt.rn.f32.u32 	%f279, %r562;
	mul.f32 	%f280, %f130, %f279;
	mul.f32 	%f493, %f280, 0f2F800000;
	st.global.f32 	[%rd16+12], %f135;
	st.global.f32 	[%rd16+16], %f136;
	st.global.f32 	[%rd16+20], %f137;
	mov.b32 	%r1900, 0;
	st.global.u32 	[%rd16+24], %r1900;
	mad.lo.s32 	%r1444, %r1443, %r686, %r1442;
	mul.wide.s32 	%rd123, %r1444, 8;
	add.s64 	%rd124, %rd1, %rd123;
	atom.global.add.u64 	%rd125, [%rd124], 1;
	mov.u32 	%r1901, %r1900;
	mov.f32 	%f495, %f131;
	mov.f32 	%f496, %f137;
	mov.f32 	%f497, %f136;
	mov.f32 	%f498, %f135;
	mov.u32 	%r1586, %r593;
	mov.u32 	%r1587, %r573;
	mov.u32 	%r1588, %r568;
	mov.u32 	%r1589, %r569;
	mov.u32 	%r1590, %r570;
	mov.u64 	%rd196, %rd189;
	bra.uni 	$L__BB0_208;
$L__BB0_168:
	@%p170 bra 	$L__BB0_171;
	ld.param.u64 	%rd179, [_Z17ray_tracer_kernelyP6PhotonPyS1_S1_S1_S1_S1_S1_PK10Optics_extPK11Optics_scatffffffffffffiiiPA32_jPj_param_3];
	setp.eq.s64 	%p129, %rd196, %rd17;
	cvta.to.global.u64 	%rd126, %rd179;
	mul.wide.s32 	%rd127, %r591, 8;
	add.s64 	%rd128, %rd126, %rd127;
	add.s64 	%rd196, %rd196, 1;
	atom.global.add.u64 	%rd129, [%rd128], 1;
	not.b32 	%r1445, %r1898;
	brev.b32 	%r1446, %r1445;
	bfind.shiftamt.u32 	%r1447, %r1446;
	setp.eq.s32 	%p130, %r1447, -1;
	selp.b32 	%r1448, 31, %r1447, %p130;
	mul.wide.s32 	%rd130, %r1448, 4;
	add.s64 	%rd131, %rd7, %rd130;
	ld.local.u32 	%r1449, [%rd131+12];
	xor.b32  	%r1899, %r564, %r1449;
	st.local.u32 	[%rd7+4], %r1899;
	add.s32 	%r1898, %r1898, 1;
	st.local.u32 	[%rd7], %r1898;
	not.b32 	%r1450, %r1896;
	brev.b32 	%r1451, %r1450;
	bfind.shiftamt.u32 	%r1452, %r1451;
	setp.eq.s32 	%p131, %r1452, -1;
	selp.b32 	%r1453, 31, %r1452, %p131;
	mul.wide.s32 	%rd132, %r1453, 4;
	add.s64 	%rd133, %rd7, %rd132;
	ld.local.u32 	%r1454, [%rd133+152];
	xor.b32  	%r1897, %r562, %r1454;
	st.local.u32 	[%rd7+144], %r1897;
	add.s32 	%r1896, %r1896, 1;
	st.local.u32 	[%rd7+140], %r1896;
	mov.u32 	%r1586, %r573;
	mov.u32 	%r1587, %r568;
	mov.u32 	%r1588, %r569;
	mov.u32 	%r1589, %r570;
	mov.u32 	%r1590, %r571;
	@%p129 bra 	$L__BB0_208;
	div.u32 	%r1456, %r564, %r554;
	div.u32 	%r1457, %r562, %r555;
	cvt.rn.f32.u32 	%f281, %r564;
	mul.f32 	%f282, %f129, %f281;
	mul.f32 	%f494, %f282, 0f2F800000;
	cvt.rn.f32.u32 	%f283, %r562;
	mul.f32 	%f284, %f130, %f283;
	mul.f32 	%f493, %f284, 0f2F800000;
	st.global.f32 	[%rd16+12], %f135;
	st.global.f32 	[%rd16+16], %f136;
	st.global.f32 	[%rd16+20], %f137;
	mov.b32 	%r1900, 0;
	st.global.u32 	[%rd16+24], %r1900;
	mad.lo.s32 	%r1458, %r1457, %r686, %r1456;
	mul.wide.s32 	%rd134, %r1458, 8;
	add.s64 	%rd135, %rd1, %rd134;
	atom.global.add.u64 	%rd136, [%rd135], 1;
	mov.u32 	%r1901, %r1900;
	mov.f32 	%f495, %f131;
	mov.f32 	%f496, %f137;
	mov.f32 	%f497, %f136;
	mov.f32 	%f498, %f135;
	mov.u32 	%r1586, %r573;
	mov.u32 	%r1587, %r568;
	mov.u32 	%r1588, %r569;
	mov.u32 	%r1589, %r570;
	mov.u32 	%r1590, %r571;
	bra.uni 	$L__BB0_208;
$L__BB0_171:
	ld.param.f32 	%f468, [_Z17ray_tracer_kernelyP6PhotonPyS1_S1_S1_S1_S1_S1_PK10Optics_extPK11Optics_scatffffffffffffiiiPA32_jPj_param_19];
	ld.param.u64 	%rd185, [_Z17ray_tracer_kernelyP6PhotonPyS1_S1_S1_S1_S1_S1_PK10Optics_extPK11Optics_scatffffffffffffiiiPA32_jPj_param_9];
	div.rn.f32 	%f285, %f495, %f468;
	cvt.rzi.s32.f32 	%r1459, %f285;
	setp.lt.s32 	%p132, %r1459, %r688;
	selp.b32 	%r1460, %r1459, %r558, %p132;
	mad.lo.s32 	%r633, %r559, %r1460, %r591;
	shr.u32 	%r1461, %r571, 2;
	xor.b32  	%r1462, %r1461, %r571;
	shl.b32 	%r1463, %r573, 4;
	shl.b32 	%r1464, %r1462, 1;
	xor.b32  	%r1465, %r1464, %r1463;
	xor.b32  	%r1466, %r1465, %r1462;
	xor.b32  	%r634, %r1466, %r573;
	add.s32 	%r1902, %r567, 724874;
	add.s32 	%r1467, %r634, %r1902;
	cvt.rn.f32.u32 	%f286, %r1467;
	fma.rn.f32 	%f287, %f286, 0f2F800000, 0f2F000000;
	mov.f32 	%f288, 0f3F800000;
	sub.f32 	%f80, %f288, %f287;
	cvta.to.global.u64 	%rd137, %rd185;
	mul.wide.s32 	%rd138, %r633, 8;
	add.s64 	%rd139, %rd137, %rd138;
	ld.global.nc.f32 	%f289, [%rd139];
	ld.global.nc.f32 	%f81, [%rd139+4];
	add.f32 	%f82, %f289, %f81;
	div.rn.f32 	%f290, %f82, %f127;
	setp.ge.f32 	%p133, %f80, %f290;
	mov.u32 	%r1897, %r562;
	mov.u32 	%r1899, %r564;
	mov.u32 	%r1586, %r634;
	mov.u32 	%r1587, %r573;
	mov.u32 	%r1588, %r568;
	mov.u32 	%r1589, %r569;
	mov.u32 	%r1590, %r570;
	@%p133 bra 	$L__BB0_208;
	ld.param.u64 	%rd186, [_Z17ray_tracer_kernelyP6PhotonPyS1_S1_S1_S1_S1_S1_PK10Optics_extPK11Optics_scatffffffffffffiiiPA32_jPj_param_10];
	cvta.to.global.u64 	%rd140, %rd186;
	add.s64 	%rd34, %rd140, %rd138;
	ld.global.nc.f32 	%f291, [%rd34];
	mul.f32 	%f292, %f291, %f82;
	div.rn.f32 	%f293, %f292, %f127;
	setp.gtu.f32 	%p134, %f80, %f293;
	@%p134 bra 	$L__BB0_203;
	shr.u32 	%r1468, %r570, 2;
	xor.b32  	%r1469, %r1468, %r570;
	shl.b32 	%r1470, %r634, 4;
	shl.b32 	%r1471, %r1469, 1;
	xor.b32  	%r1472, %r1471, %r1470;
	xor.b32  	%r1473, %r1472, %r1469;
	xor.b32  	%r1588, %r1473, %r634;
	add.s32 	%r1474, %r567, %r1588;
	add.s32 	%r1475, %r1474, 1087311;
	cvt.rn.f32.u32 	%f294, %r1475;
	fma.rn.f32 	%f295, %f294, 0f2F800000, 0f2F000000;
	mov.f32 	%f296, 0f3F800000;
	sub.f32 	%f297, %f296, %f295;
	div.rn.f32 	%f298, %f81, %f82;
	setp.geu.f32 	%p135, %f297, %f298;
	@%p135 bra 	$L__BB0_175;
	ld.global.nc.f32 	%f365, [%rd34+4];
	shr.u32 	%r1495, %r569, 2;
	xor.b32  	%r1496, %r1495, %r569;
	shl.b32 	%r1497, %r1588, 4;
	shl.b32 	%r1498, %r1496, 1;
	xor.b32  	%r1499, %r1498, %r1497;
	xor.b32  	%r1500, %r1499, %r1496;
	xor.b32  	%r1587, %r1500, %r1588;
	add.s32 	%r1501, %r567, %r1587;
	add.s32 	%r1502, %r1501, 1449748;
	cvt.rn.f32.u32 	%f366, %r1502;
	fma.rn.f32 	%f367, %f366, 0f2F800000, 0f2F000000;
	mov.f32 	%f368, 0f3F800000;
	sub.f32 	%f369, %f368, %f367;
	mul.f32 	%f370, %f365, %f365;
	sub.f32 	%f371, %f368, %f370;
	add.f32 	%f372, %f365, %f365;
	add.f32 	%f373, %f369, %f369;
	fma.rn.f32 	%f374, %f365, %f373, 0f3F800000;
	sub.f32 	%f375, %f374, %f365;
	mul.f32 	%f376, %f375, %f375;
	mul.f32 	%f377, %f372, %f376;
	mul.f32 	%f378, %f365, 0fBF000000;
	rcp.rn.f32 	%f379, %f372;
	sub.f32 	%f380, %f378, %f379;
	neg.f32 	%f381, %f371;
	mul.f32 	%f382, %f371, %f381;
	div.rn.f32 	%f383, %f382, %f377;
	sub.f32 	%f487, %f383, %f380;
	bra.uni 	$L__BB0_183;
$L__BB0_175:
	shr.u32 	%r1476, %r569, 2;
	xor.b32  	%r1477, %r1476, %r569;
	shl.b32 	%r1478, %r1588, 4;
	shl.b32 	%r1479, %r1477, 1;
	xor.b32  	%r1480, %r1479, %r1478;
	xor.b32  	%r1481, %r1480, %r1477;
	xor.b32  	%r1587, %r1481, %r1588;
	add.s32 	%r1482, %r567, %r1587;
	add.s32 	%r1483, %r1482, 1449748;
	cvt.rn.f32.u32 	%f300, %r1483;
	fma.rn.f32 	%f301, %f300, 0f2F800000, 0f2F000000;
	mov.f32 	%f486, 0f3F800000;
	sub.f32 	%f302, %f486, %f301;
	fma.rn.f32 	%f303, %f302, 0f40800000, 0fC0000000;
	fma.rn.f32 	%f304, %f303, %f303, 0f3F800000;
	sqrt.rn.f32 	%f305, %f304;
	sub.f32 	%f84, %f305, %f303;
	abs.f32 	%f85, %f84;
	setp.eq.f32 	%p136, %f84, 0f3F800000;
	@%p136 bra 	$L__BB0_182;
	setp.num.f32 	%p137, %f85, %f85;
	@%p137 bra 	$L__BB0_178;
	mov.f32 	%f362, 0f3EAAAAAB;
	add.rn.f32 	%f486, %f84, %f362;
	bra.uni 	$L__BB0_182;
$L__BB0_178:
	setp.neu.f32 	%p138, %f84, 0f00000000;
	setp.neu.f32 	%p139, %f85, 0f7F800000;
	and.pred  	%p140, %p138, %p139;
	@%p140 bra 	$L__BB0_180;
	add.f32 	%f361, %f84, %f84;
	mov.b32 	%r1493, %f361;
	and.b32  	%r1494, %r1493, 2147483647;
	mov.b32 	%f486, %r1494;
	bra.uni 	$L__BB0_182;
$L__BB0_180:
	setp.lt.f32 	%p141, %f85, 0f00800000;
	mul.f32 	%f306, %f85, 0f4B800000;
	selp.f32 	%f307, %f306, %f85, %p141;
	mov.b32 	%r1484, %f307;
	add.s32 	%r1485, %r1484, -1060439283;
	and.b32  	%r1486, %r1485, -8388608;
	sub.s32 	%r1487, %r1484, %r1486;
	mov.b32 	%f308, %r1487;
	cvt.rn.f32.s32 	%f309, %r1486;
	selp.f32 	%f310, 0fC1C00000, 0f00000000, %p141;
	fma.rn.f32 	%f311, %f309, 0f34000000, %f310;
	add.f32 	%f312, %f308, 0fBF800000;
	add.f32 	%f313, %f308, 0f3F800000;
	rcp.approx.ftz.f32 	%f314, %f313;
	add.f32 	%f315, %f312, %f312;
	mul.f32 	%f316, %f315, %f314;
	mul.f32 	%f317, %f316, %f316;
	neg.f32 	%f318, %f316;
	sub.f32 	%f319, %f312, %f316;
	add.f32 	%f320, %f319, %f319;
	fma.rn.f32 	%f321, %f318, %f312, %f320;
	mul.rn.f32 	%f322, %f314, %f321;
	fma.rn.f32 	%f323, %f317, 0f3A2C32E4, 0f3B52E7DB;
	fma.rn.f32 	%f324, %f323, %f317, 0f3C93BB73;
	fma.rn.f32 	%f325, %f324, %f317, 0f3DF6384F;
	mul.rn.f32 	%f326, %f325, %f317;
	fma.rn.f32 	%f327, %f316, 0f3FB8AA3B, %f311;
	mul.f32 	%f328, %f326, 0f40400000;
	sub.f32 	%f329, %f311, %f327;
	fma.rn.f32 	%f330, %f316, 0f3FB8AA3B, %f329;
	fma.rn.f32 	%f331, %f322, 0f3FB8AA3B, %f330;
	fma.rn.f32 	%f332, %f316, 0f32A55E34, %f331;
	fma.rn.f32 	%f333, %f328, %f322, %f332;
	fma.rn.f32 	%f334, %f326, %f316, %f333;
	add.rn.f32 	%f335, %f327, %f334;
	mov.f32 	%f336, 0f3EAAAAAB;
	mul.rn.f32 	%f337, %f335, %f336;
	cvt.rni.f32.f32 	%f338, %f337;
	sub.f32 	%f339, %f337, %f338;
	neg.f32 	%f340, %f337;
	fma.rn.f32 	%f341, %f335, 0f3EAAAAAB, %f340;
	neg.f32 	%f342, %f327;
	add.rn.f32 	%f343, %f335, %f342;
	neg.f32 	%f344, %f343;
	add.rn.f32 	%f345, %f334, %f344;
	fma.rn.f32 	%f346, %f345, 0f3EAAAAAB, %f341;
	add.f32 	%f347, %f339, %f346;
	setp.gt.f32 	%p142, %f338, 0f00000000;
	selp.b32 	%r1488, 0, -2097152000, %p142;
	setp.geu.f32 	%p143, %f84, 0f00000000;
	setp.lt.f32 	%p144, %f337, 0f00000000;
	selp.f32 	%f348, 0f00000000, 0f7F800000, %p144;
	abs.f32 	%f349, %f337;
	setp.gt.f32 	%p145, %f349, 0f43180000;
	cvt.rzi.s32.f32 	%r1489, %f338;
	shl.b32 	%r1490, %r1489, 23;
	sub.s32 	%r1491, %r1490, %r1488;
	mov.b32 	%f350, %r1491;
	add.s32 	%r1492, %r1488, 2130706432;
	mov.b32 	%f351, %r1492;
	fma.rn.f32 	%f352, %f347, 0f391FCB8E, 0f3AAF85ED;
	fma.rn.f32 	%f353, %f352, %f347, 0f3C1D9856;
	fma.rn.f32 	%f354, %f353, %f347, 0f3D6357BB;
	fma.rn.f32 	%f355, %f354, %f347, 0f3E75FDEC;
	fma.rn.f32 	%f356, %f355, %f347, 0f3F317218;
	fma.rn.f32 	%f357, %f356, %f347, 0f3F800000;
	mul.f32 	%f358, %f357, %f351;
	mul.f32 	%f359, %f358, %f350;
	selp.f32 	%f486, %f348, %f359, %p145;
	@%p143 bra 	$L__BB0_182;
	mov.f32 	%f486, 0f7FFFFFFF;
$L__BB0_182:
	mov.f32 	%f363, 0fBF800000;
	div.rn.f32 	%f364, %f363, %f486;
	add.f32 	%f487, %f486, %f364;
$L__BB0_183:
	abs.f32 	%f92, %f498;
	abs.f32 	%f93, %f497;
	setp.geu.f32 	%p146, %f92, %f93;
	@%p146 bra 	$L__BB0_185;
	abs.f32 	%f387, %f496;
	setp.lt.f32 	%p148, %f92, %f387;
	selp.f32 	%f488, 0f00000000, 0f3F800000, %p148;
	selp.f32 	%f490, 0f3F800000, 0f00000000, %p148;
	mov.f32 	%f489, 0f00000000;
	bra.uni 	$L__BB0_186;
$L__BB0_185:
	abs.f32 	%f385, %f496;
	setp.lt.f32 	%p147, %f93, %f385;
	selp.f32 	%f488, 0f00000000, 0f3F800000, %p147;
	selp.f32 	%f489, 0f3F800000, 0f00000000, %p147;
	mov.f32 	%f490, 0f00000000;
$L__BB0_186:
	mul.f32 	%f388, %f489, %f497;
	fma.rn.f32 	%f389, %f490, %f498, %f388;
	fma.rn.f32 	%f390, %f488, %f488, %f389;
	mul.f32 	%f391, %f498, %f390;
	mul.f32 	%f392, %f497, %f390;
	mul.f32 	%f393, %f496, %f390;
	sub.f32 	%f394, %f490, %f391;
	sub.f32 	%f395, %f489, %f392;
	sub.f32 	%f396, %f488, %f393;
	mul.f32 	%f397, %f395, %f395;
	fma.rn.f32 	%f398, %f394, %f394, %f397;
	fma.rn.f32 	%f399, %f396, %f396, %f398;
	sqrt.rn.f32 	%f400, %f399;
	div.rn.f32 	%f101, %f394, %f400;
	div.rn.f32 	%f102, %f395, %f400;
	div.rn.f32 	%f103, %f396, %f400;
	shr.u32 	%r1503, %r568, 2;
	xor.b32  	%r1504, %r1503, %r568;
	shl.b32 	%r1505, %r1587, 4;
	shl.b32 	%r1506, %r1504, 1;
	xor.b32  	%r1507, %r1506, %r1505;
	xor.b32  	%r1508, %r1507, %r1504;
	xor.b32  	%r1586, %r1508, %r1587;
	add.s32 	%r1902, %r567, 1812185;
	add.s32 	%r1509, %r1586, %r1902;
	cvt.rn.f32.u32 	%f401, %r1509;
	fma.rn.f32 	%f402, %f401, 0f2F800000, 0f2F000000;
	mov.f32 	%f403, 0f3F800000;
	sub.f32 	%f404, %f403, %f402;
	mul.f32 	%f104, %f404, 0f40C90FDB;
	mul.f32 	%f405, %f104, 0f3F22F983;
	cvt.rni.s32.f32 	%r1894, %f405;
	cvt.rn.f32.s32 	%f406, %r1894;
	fma.rn.f32 	%f407, %f406, 0fBFC90FDA, %f104;
	fma.rn.f32 	%f408, %f406, 0fB3A22168, %f407;
	fma.rn.f32 	%f492, %f406, 0fA7C234C5, %f408;
	abs.f32 	%f106, %f104;
	setp.ltu.f32 	%p149, %f106, 0f47CE4780;
	mov.u32 	%r1890, %r1894;
	mov.f32 	%f491, %f492;
	@%p149 bra 	$L__BB0_194;
	setp.neu.f32 	%p150, %f106, 0f7F800000;
	@%p150 bra 	$L__BB0_189;
	mov.f32 	%f411, 0f00000000;
	mul.rn.f32 	%f491, %f104, %f411;
	mov.b32 	%r1890, 0;
	bra.uni 	$L__BB0_194;
$L__BB0_189:
	mov.b32 	%r643, %f104;
	shl.b32 	%r1511, %r643, 8;
	or.b32  	%r644, %r1511, -2147483648;
	mov.b64 	%rd194, 0;
	mov.b32 	%r1887, 0;
$L__BB0_190:
	.pragma "nounroll";
	mul.wide.u32 	%rd143, %r1887, 4;
	mov.u64 	%rd144, __cudart_i2opi_f;
	add.s64 	%rd145, %rd144, %rd143;
	ld.global.nc.u32 	%r1512, [%rd145];
	mad.wide.u32 	%rd146, %r1512, %r644, %rd194;
	shr.u64 	%rd194, %rd146, 32;
	add.s64 	%rd147, %rd3, %rd143;
	st.local.u32 	[%rd147], %rd146;
	add.s32 	%r1887, %r1887, 1;
	setp.ne.s32 	%p151, %r1887, 6;
	@%p151 bra 	$L__BB0_190;
	shr.u32 	%r1513, %r643, 23;
	st.local.u32 	[%rd3+24], %rd194;
	and.b32  	%r647, %r1513, 31;
	and.b32  	%r1514, %r1513, 224;
	add.s32 	%r1515, %r1514, -128;
	shr.u32 	%r1516, %r1515, 5;
	mul.wide.u32 	%rd148, %r1516, 4;
	sub.s64 	%rd37, %rd3, %rd148;
	ld.local.u32 	%r1888, [%rd37+24];
	ld.local.u32 	%r1889, [%rd37+20];
	setp.eq.s32 	%p152, %r647, 0;
	@%p152 bra 	$L__BB0_193;
	shf.l.wrap.b32 	%r1888, %r1889, %r1888, %r647;
	ld.local.u32 	%r1517, [%rd37+16];
	shf.l.wrap.b32 	%r1889, %r1517, %r1889, %r647;
$L__BB0_193:
	shr.u32 	%r1518, %r1888, 30;
	shf.l.wrap.b32 	%r1519, %r1889, %r1888, 2;
	shl.b32 	%r1520, %r1889, 2;
	shr.u32 	%r1521, %r1519, 31;
	add.s32 	%r1522, %r1521, %r1518;
	neg.s32 	%r1523, %r1522;
	setp.lt.s32 	%p153, %r643, 0;
	selp.b32 	%r1890, %r1523, %r1522, %p153;
	xor.b32  	%r1524, %r1519, %r643;
	shr.s32 	%r1525, %r1519, 31;
	xor.b32  	%r1526, %r1525, %r1519;
	xor.b32  	%r1527, %r1525, %r1520;
	cvt.u64.u32 	%rd149, %r1526;
	shl.b64 	%rd150, %rd149, 32;
	cvt.u64.u32 	%rd151, %r1527;
	or.b64  	%rd152, %rd150, %rd151;
	cvt.rn.f64.s64 	%fd5, %rd152;
	mul.f64 	%fd6, %fd5, 0d3BF921FB54442D19;
	cvt.rn.f32.f64 	%f409, %fd6;
	neg.f32 	%f410, %f409;
	setp.lt.s32 	%p154, %r1524, 0;
	selp.f32 	%f491, %f410, %f409, %p154;
$L__BB0_194:
	mul.rn.f32 	%f412, %f491, %f491;
	and.b32  	%r1529, %r1890, 1;
	setp.eq.b32 	%p156, %r1529, 1;
	selp.f32 	%f413, 0f3F800000, %f491, %p156;
	fma.rn.f32 	%f414, %f412, %f413, 0f00000000;
	fma.rn.f32 	%f415, %f412, 0f37CBAC00, 0fBAB607ED;
	selp.f32 	%f416, %f415, 0fB94D4153, %p156;
	selp.f32 	%f417, 0f3D2AAABB, 0f3C0885E4, %p156;
	fma.rn.f32 	%f418, %f416, %f412, %f417;
	selp.f32 	%f419, 0fBEFFFFFF, 0fBE2AAAA8, %p156;
	fma.rn.f32 	%f420, %f418, %f412, %f419;
	fma.rn.f32 	%f421, %f420, %f414, %f413;
	and.b32  	%r1530, %r1890, 2;
	setp.eq.s32 	%p157, %r1530, 0;
	mov.f32 	%f422, 0f00000000;
	sub.f32 	%f423, %f422, %f421;
	selp.f32 	%f424, %f421, %f423, %p157;
	mul.f32 	%f110, %f101, %f424;
	mul.f32 	%f111, %f102, %f424;
	mul.f32 	%f112, %f103, %f424;
	@%p149 bra 	$L__BB0_202;
	setp.neu.f32 	%p158, %f106, 0f7F800000;
	@%p158 bra 	$L__BB0_197;
	mov.f32 	%f427, 0f00000000;
	mul.rn.f32 	%f492, %f104, %f427;
	mov.b32 	%r1894, 0;
	bra.uni 	$L__BB0_202;
$L__BB0_197:
	mov.b32 	%r656, %f104;
	shl.b32 	%r1532, %r656, 8;
	or.b32  	%r657, %r1532, -2147483648;
	mov.b64 	%rd195, 0;
	mov.b32 	%r1891, 0;
$L__BB0_198:
	.pragma "nounroll";
	mul.wide.u32 	%rd154, %r1891, 4;
	mov.u64 	%rd155, __cudart_i2opi_f;
	add.s64 	%rd156, %rd155, %rd154;
	ld.global.nc.u32 	%r1533, [%rd156];
	mad.wide.u32 	%rd157, %r1533, %r657, %rd195;
	shr.u64 	%rd195, %rd157, 32;
	add.s64 	%rd158, %rd2, %rd154;
	st.local.u32 	[%rd158], %rd157;
	add.s32 	%r1891, %r1891, 1;
	setp.ne.s32 	%p159, %r1891, 6;
	@%p159 bra 	$L__BB0_198;
	shr.u32 	%r1534, %r656, 23;
	st.local.u32 	[%rd2+24], %rd195;
	and.b32  	%r660, %r1534, 31;
	and.b32  	%r1535, %r1534, 224;
	add.s32 	%r1536, %r1535, -128;
	shr.u32 	%r1537, %r1536, 5;
	mul.wide.u32 	%rd159, %r1537, 4;
	sub.s64 	%rd40, %rd2, %rd159;
	ld.local.u32 	%r1892, [%rd40+24];
	ld.local.u32 	%r1893, [%rd40+20];
	setp.eq.s32 	%p160, %r660, 0;
	@%p160 bra 	$L__BB0_201;
	shf.l.wrap.b32 	%r1892, %r1893, %r1892, %r660;
	ld.local.u32 	%r1538, [%rd40+16];
	shf.l.wrap.b32 	%r1893, %r1538, %r1893, %r660;
$L__BB0_201:
	shr.u32 	%r1539, %r1892, 30;
	shf.l.wrap.b32 	%r1540, %r1893, %r1892, 2;
	shl.b32 	%r1541, %r1893, 2;
	shr.u32 	%r1542, %r1540, 31;
	add.s32 	%r1543, %r1542, %r1539;
	neg.s32 	%r1544, %r1543;
	setp.lt.s32 	%p161, %r656, 0;
	selp.b32 	%r1894, %r1544, %r1543, %p161;
	xor.b32  	%r1545, %r1540, %r656;
	shr.s32 	%r1546, %r1540, 31;
	xor.b32  	%r1547, %r1546, %r1540;
	xor.b32  	%r1548, %r1546, %r1541;
	cvt.u64.u32 	%rd160, %r1547;
	shl.b64 	%rd161, %rd160, 32;
	cvt.u64.u32 	%rd162, %r1548;
	or.b64  	%rd163, %rd161, %rd162;
	cvt.rn.f64.s64 	%fd7, %rd163;
	mul.f64 	%fd8, %fd7, 0d3BF921FB54442D19;
	cvt.rn.f32.f64 	%f425, %fd8;
	neg.f32 	%f426, %f425;
	setp.lt.s32 	%p162, %r1545, 0;
	selp.f32 	%f492, %f426, %f425, %p162;
$L__BB0_202:
	mul.f32 	%f428, %f487, %f487;
	mov.f32 	%f429, 0f3F800000;
	sub.f32 	%f430, %f429, %f428;
	add.f32 	%f431, %f430, 0f34000000;
	sqrt.rn.f32 	%f432, %f431;
	add.s32 	%r1551, %r1894, 1;
	mul.rn.f32 	%f433, %f492, %f492;
	and.b32  	%r1552, %r1894, 1;
	setp.eq.b32 	%p163, %r1552, 1;
	selp.f32 	%f434, %f492, 0f3F800000, %p163;
	fma.rn.f32 	%f435, %f433, %f434, 0f00000000;
	fma.rn.f32 	%f436, %f433, 0f37CBAC00, 0fBAB607ED;
	selp.f32 	%f437, 0fB94D4153, %f436, %p163;
	selp.f32 	%f438, 0f3C0885E4, 0f3D2AAABB, %p163;
	fma.rn.f32 	%f439, %f437, %f433, %f438;
	selp.f32 	%f440, 0fBE2AAAA8, 0fBEFFFFFF, %p163;
	fma.rn.f32 	%f441, %f439, %f433, %f440;
	fma.rn.f32 	%f442, %f441, %f435, %f434;
	and.b32  	%r1553, %r1551, 2;
	setp.eq.s32 	%p164, %r1553, 0;
	mov.f32 	%f443, 0f00000000;
	sub.f32 	%f444, %f443, %f442;
	selp.f32 	%f445, %f442, %f444, %p164;
	mul.f32 	%f446, %f496, %f102;
	mul.f32 	%f447, %f497, %f103;
	sub.f32 	%f448, %f447, %f446;
	mul.f32 	%f449, %f498, %f103;
	mul.f32 	%f450, %f496, %f101;
	sub.f32 	%f451, %f450, %f449;
	mul.f32 	%f452, %f497, %f101;
	mul.f32 	%f453, %f498, %f102;
	sub.f32 	%f454, %f453, %f452;
	fma.rn.f32 	%f455, %f448, %f445, %f110;
	fma.rn.f32 	%f456, %f451, %f445, %f111;
	fma.rn.f32 	%f457, %f454, %f445, %f112;
	mul.f32 	%f458, %f432, %f455;
	mul.f32 	%f459, %f432, %f456;
	mul.f32 	%f460, %f432, %f457;
	fma.rn.f32 	%f498, %f487, %f498, %f458;
	fma.rn.f32 	%f497, %f487, %f497, %f459;
	fma.rn.f32 	%f496, %f487, %f496, %f460;
	st.global.f32 	[%rd16+12], %f498;
	st.global.f32 	[%rd16+16], %f497;
	st.global.f32 	[%rd16+20], %f496;
	mov.b32 	%r1900, 1;
	st.global.u32 	[%rd16+24], %r1900;
	mov.u32 	%r1897, %r562;
	mov.u32 	%r1899, %r564;
	mov.u32 	%r1901, %r1900;
	mov.u32 	%r1589, %r634;
	mov.u32 	%r1590, %r573;
	bra.uni 	$L__BB0_208;
$L__BB0_203:
	setp.ne.s32 	%p165, %r1900, 0;
	@%p165 bra 	$L__BB0_205;
	ld.param.u64 	%rd183, [_Z17ray_tracer_kernelyP6PhotonPyS1_S1_S1_S1_S1_S1_PK10Optics_extPK11Optics_scatffffffffffffiiiPA32_jPj_param_7];
	cvta.to.global.u64 	%rd168, %rd183;
	add.s64 	%rd170, %rd168, %rd138;
	atom.global.add.u64 	%rd171, [%rd170], 1;
	bra.uni 	$L__BB0_206;
$L__BB0_205:
	ld.param.u64 	%rd184, [_Z17ray_tracer_kernelyP6PhotonPyS1_S1_S1_S1_S1_S1_PK10Optics_extPK11Optics_scatffffffffffffiiiPA32_jPj_param_8];
	cvta.to.global.u64 	%rd164, %rd184;
	add.s64 	%rd166, %rd164, %rd138;
	atom.global.add.u64 	%rd167, [%rd166], 1;
$L__BB0_206:
	setp.eq.s64 	%p166, %rd196, %rd17;
	add.s64 	%rd196, %rd196, 1;
	not.b32 	%r1554, %r1898;
	brev.b32 	%r1555, %r1554;
	bfind.shiftamt.u32 	%r1556, %r1555;
	setp.eq.s32 	%p167, %r1556, -1;
	selp.b32 	%r1557, 31, %r1556, %p167;
	mul.wide.s32 	%rd172, %r1557, 4;
	add.s64 	%rd173, %rd7, %rd172;
	ld.local.u32 	%r1558, [%rd173+12];
	xor.b32  	%r1899, %r564, %r1558;
	st.local.u32 	[%rd7+4], %r1899;
	add.s32 	%r1898, %r1898, 1;
	st.local.u32 	[%rd7], %r1898;
	not.b32 	%r1559, %r1896;
	brev.b32 	%r1560, %r1559;
	bfind.shiftamt.u32 	%r1561, %r1560;
	setp.eq.s32 	%p168, %r1561, -1;
	selp.b32 	%r1562, 31, %r1561, %p168;
	mul.wide.s32 	%rd174, %r1562, 4;
	add.s64 	%rd175, %rd7, %rd174;
	ld.local.u32 	%r1563, [%rd175+152];
	xor.b32  	%r1897, %r562, %r1563;
	st.local.u32 	[%rd7+144], %r1897;
	add.s32 	%r1896, %r1896, 1;
	st.local.u32 	[%rd7+140], %r1896;
	mov.u32 	%r1901, %r1900;
	mov.u32 	%r1586, %r634;
	mov.u32 	%r1587, %r573;
	mov.u32 	%r1588, %r568;
	mov.u32 	%r1589, %r569;
	mov.u32 	%r1590, %r570;
	@%p166 bra 	$L__BB0_208;
	div.u32 	%r1565, %r564, %r554;
	div.u32 	%r1566, %r562, %r555;
	cvt.rn.f32.u32 	%f461, %r564;
	mul.f32 	%f462, %f129, %f461;
	mul.f32 	%f494, %f462, 0f2F800000;
	cvt.rn.f32.u32 	%f463, %r562;
	mul.f32 	%f464, %f130, %f463;
	mul.f32 	%f493, %f464, 0f2F800000;
	st.global.f32 	[%rd16+12], %f135;
	st.global.f32 	[%rd16+16], %f136;
	st.global.f32 	[%rd16+20], %f137;
	mov.b32 	%r1900, 0;
	st.global.u32 	[%rd16+24], %r1900;
	mad.lo.s32 	%r1567, %r1566, %r686, %r1565;
	mul.wide.s32 	%rd176, %r1567, 8;
	add.s64 	%rd177, %rd1, %rd176;
	atom.global.add.u64 	%rd178, [%rd177], 1;
	mov.u32 	%r1901, %r1900;
	mov.f32 	%f495, %f131;
	mov.f32 	%f496, %f137;
	mov.f32 	%f497, %f136;
	mov.f32 	%f498, %f135;
	mov.u32 	%r1586, %r634;
	mov.u32 	%r1587, %r573;
	mov.u32 	%r1588, %r568;
	mov.u32 	%r1589, %r569;
	mov.u32 	%r1590, %r570;
$L__BB0_208:
	setp.lt.u64 	%p169, %rd196, %rd43;
	@%p169 bra 	$L__BB0_117;
	st.global.f32 	[%rd16], %f494;
	st.global.f32 	[%rd16+4], %f493;
	st.global.f32 	[%rd16+8], %f495;
$L__BB0_210:
	ret;

}


// ===== COMPILED SASS (sm_100) =====

	.target	sm_100

	.elftype	@"ET_EXEC"


//--------------------- .note.nv.tkinfo           --------------------------
	.section	.note.nv.tkinfo,"",@"SHT_NOTE"
	.sectionflags	@"SHF_NOTE_NV_TKINFO"
	.tkinfo
        /*0018*/ 	.word	0x00000002
        /*0030*/ 	.string	""
        /*0030*/ 	.string	"ptxas"
        /*0030*/ 	.string	"Cuda compilation tools, release 13.0, V13.0.88"
        /*0030*/ 	.string	"Build cuda_13.0.r13.0/compiler.36424714_0"
        /*0030*/ 	.string	"-arch sm_100 -m 64 "



//--------------------- .note.nv.cuinfo           --------------------------
	.section	.note.nv.cuinfo,"",@"SHT_NOTE"
	.sectionflags	@"SHF_NOTE_NV_CUINFO"
        /*0018*/ 	.short	0x0002
        /*001a*/ 	.short	0x0064
        /*001c*/ 	.short	0x0082
	.zero		2


//--------------------- .nv.info                  --------------------------
	.section	.nv.info,"",@"SHT_CUDA_INFO"
	.align	4


	//----- nvinfo : EIATTR_REGCOUNT
	.align		4
        /*0000*/ 	.byte	0x04, 0x2f
        /*0002*/ 	.short	(.L_11 - .L_10)
	.align		4
.L_10:
        /*0004*/ 	.word	index@(_Z17ray_tracer_kernelyP6PhotonPyS1_S1_S1_S1_S1_S1_PK10Optics_extPK11Optics_scatffffffffffffiiiPA32_jPj)
        /*0008*/ 	.word	0x0000003b


	//----- nvinfo : EIATTR_FRAME_SIZE
	.align		4
.L_11:
        /*000c*/ 	.byte	0x04, 0x11
        /*000e*/ 	.short	(.L_13 - .L_12)
	.align		4
.L_12:
        /*0010*/ 	.word	index@($__internal_3_$__cuda_sm3x_div_rn_noftz_f32_slowpath)
        /*0014*/ 	.word	0x00000168


	//----- nvinfo : EIATTR_FRAME_SIZE
	.align		4
.L_13:
        /*0018*/ 	.byte	0x04, 0x11
        /*001a*/ 	.short	(.L_15 - .L_14)
	.align		4
.L_14:
        /*001c*/ 	.word	index@($__internal_2_$__cuda_sm20_sqrt_rn_f32_slowpath)
        /*0020*/ 	.word	0x00000168


	//----- nvinfo : EIATTR_FRAME_SIZE
	.align		4
.L_15:
        /*0024*/ 	.byte	0x04, 0x11
        /*0026*/ 	.short	(.L_17 - .L_16)
	.align		4
.L_16:
        /*0028*/ 	.word	index@($__internal_1_$__cuda_sm20_rcp_rn_f32_slowpath)
        /*002c*/ 	.word	0x00000168


	//----- nvinfo : EIATTR_FRAME_SIZE
	.align		4
.L_17:
        /*0030*/ 	.byte	0x04, 0x11
        /*0032*/ 	.short	(.L_19 - .L_18)
	.align		4
.L_18:
        /*0034*/ 	.word	index@($__internal_0_$__cuda_sm20_div_u64)
        /*0038*/ 	.word	0x00000168


	//----- nvinfo : EIATTR_FRAME_SIZE
	.align		4
.L_19:
        /*003c*/ 	.byte	0x04, 0x11
        /*003e*/ 	.short	(.L_21 - .L_20)
	.align		4
.L_20:
        /*0040*/ 	.word	index@(_Z17ray_tracer_kernelyP6PhotonPyS1_S1_S1_S1_S1_S1_PK10Optics_extPK11Optics_scatffffffffffffiiiPA32_jPj)
        /*0044*/ 	.word	0x00000168


	//----- nvinfo : EIATTR_MIN_STACK_SIZE
	.align		4
.L_21:
        /*0048*/ 	.byte	0x04, 0x12
        /*004a*/ 	.short	(.L_23 - .L_22)
	.align		4
.L_22:
        /*004c*/ 	.word	index@(_Z17ray_tracer_kernelyP6PhotonPyS1_S1_S1_S1_S1_S1_PK10Optics_extPK11Optics_scatffffffffffffiiiPA32_jPj)
        /*0050*/ 	.word	0x00000168
.L_23:


//--------------------- .nv.compat                --------------------------
	.section	.nv.compat,"",@"SHT_CUDA_COMPAT_INFO"
	.align	4
        /*0000*/ 	.byte	0x02, 0x09, 0x00, 0x00, 0x02, 0x02, 0x01, 0x00, 0x02, 0x05, 0x05, 0x00, 0x03, 0x07, 0x01, 0x01
        /*0010*/ 	.byte	0x02, 0x03, 0x00, 0x00, 0x02, 0x06, 0x01, 0x00, 0x04, 0x0b, 0x08, 0x00, 0x01, 0x00, 0x00, 0x00
        /*0020*/ 	.byte	0x00, 0x00, 0x00, 0x00


//--------------------- .nv.info._Z17ray_tracer_kernelyP6PhotonPyS1_S1_S1_S1_S1_S1_PK10Optics_extPK11Optics_scatffffffffffffiiiPA32_jPj --------------------------
	.section	.nv.info._Z17ray_tracer_kernelyP6PhotonPyS1_S1_S1_S1_S1_S1_PK10Optics_extPK11Optics_scatffffffffffffiiiPA32_jPj,"",@"SHT_CUDA_INFO"
	.sectionflags	@""
	.align	4


	//----- nvinfo : EIATTR_CUDA_API_VERSION
	.align		4
        /*0000*/ 	.byte	0x04, 0x37
        /*0002*/ 	.short	(.L_25 - .L_24)
.L_24:
        /*0004*/ 	.word	0x00000082


	//----- nvinfo : EIATTR_KPARAM_INFO
	.align		4
.L_25:
        /*0008*/ 	.byte	0x04, 0x17
        /*000a*/ 	.short	(.L_27 - .L_26)
.L_26:
        /*000c*/ 	.word	0x00000000
        /*0010*/ 	.short	0x001b
        /*0012*/ 	.short	0x00a0
        /*0014*/ 	.byte	0x00, 0xf5, 0x21, 0x00


	//----- nvinfo : EIATTR_KPARAM_INFO
	.align		4
.L_27:
        /*0018*/ 	.byte	0x04, 0x17
        /*001a*/ 	.short	(.L_29 - .L_28)
.L_28:
        /*001c*/ 	.word	0x00000000
        /*0020*/ 	.short	0x001a
        /*0022*/ 	.short	0x0098
        /*0024*/ 	.byte	0x00, 0xf5, 0x21, 0x00


	//----- nvinfo : EIATTR_KPARAM_INFO
	.align		4
.L_29:
        /*0028*/ 	.byte	0x04, 0x17
        /*002a*/ 	.short	(.L_31 - .L_30)
.L_30:
        /*002c*/ 	.word	0x00000000
        /*0030*/ 	.short	0x0019
        /*0032*/ 	.short	0x0090
        /*0034*/ 	.byte	0x00, 0xf0, 0x11, 0x00


	//----- nvinfo : EIATTR_KPARAM_INFO
	.align		4
.L_31:
        /*0038*/ 	.byte	0x04, 0x17
        /*003a*/ 	.short	(.L_33 - .L_32)
.L_32:
        /*003c*/ 	.word	0x00000000
        /*0040*/ 	.short	0x0018
        /*0042*/ 	.short	0x008c
        /*0044*/ 	.byte	0x00, 0xf0, 0x11, 0x00


	//----- nvinfo : EIATTR_KPARAM_INFO
	.align		4
.L_33:
        /*0048*/ 	.byte	0x04, 0x17
        /*004a*/ 	.short	(.L_35 - .L_34)
.L_34:
        /*004c*/ 	.word	0x00000000
        /*0050*/ 	.short	0x0017
        /*0052*/ 	.short	0x0088
        /*0054*/ 	.byte	0x00, 0xf0, 0x11, 0x00


	//----- nvinfo : EIATTR_KPARAM_INFO
	.align		4
.L_35:
        /*0058*/ 	.byte	0x04, 0x17
        /*005a*/ 	.short	(.L_37 - .L_36)
.L_36:
        /*005c*/ 	.word	0x00000000
        /*0060*/ 	.short	0x0016
        /*0062*/ 	.short	0x0084
        /*0064*/ 	.byte	0x00, 0xf0, 0x11, 0x00


	//----- nvinfo : EIATTR_KPARAM_INFO
	.align		4
.L_37:
        /*0068*/ 	.byte	0x04, 0x17
        /*006a*/ 	.short	(.L_39 - .L_38)
.L_38:
        /*006c*/ 	.word	0x00000000
        /*0070*/ 	.short	0x0015
        /*0072*/ 	.short	0x0080
        /*0074*/ 	.byte	0x00, 0xf0, 0x11, 0x00


	//----- nvinfo : EIATTR_KPARAM_INFO
	.align		4
.L_39:
        /*0078*/ 	.byte	0x04, 0x17
        /*007a*/ 	.short	(.L_41 - .L_40)
.L_40:
        /*007c*/ 	.word	0x00000000
        /*0080*/ 	.short	0x0014
        /*0082*/ 	.short	0x007c
        /*0084*/ 	.byte	0x00, 0xf0, 0x11, 0x00


	//----- nvinfo : EIATTR_KPARAM_INFO
	.align		4
.L_41:
        /*0088*/ 	.byte	0x04, 0x17
        /*008a*/ 	.short	(.L_43 - .L_42)
.L_42:
        /*008c*/ 	.word	0x00000000
        /*0090*/ 	.short	0x0013
        /*0092*/ 	.short	0x0078
        /*0094*/ 	.byte	0x00, 0xf0, 0x11, 0x00


	//----- nvinfo : EIATTR_KPARAM_INFO
	.align		4
.L_43:
        /*0098*/ 	.byte	0x04, 0x17
        /*009a*/ 	.short	(.L_45 - .L_44)
.L_44:
        /*009c*/ 	.word	0x00000000
        /*00a0*/ 	.short	0x0012
        /*00a2*/ 	.short	0x0074
        /*00a4*/ 	.byte	0x00, 0xf0, 0x11, 0x00


	//----- nvinfo : EIATTR_KPARAM_INFO
	.align		4
.L_45:
        /*00a8*/ 	.byte	0x04, 0x17
        /*00aa*/ 	.short	(.L_47 - .L_46)
.L_46:
        /*00ac*/ 	.word	0x00000000
        /*00b0*/ 	.short	0x0011
        /*00b2*/ 	.short	0x0070
        /*00b4*/ 	.byte	0x00, 0xf0, 0x11, 0x00


	//----- nvinfo : EIATTR_KPARAM_INFO
	.align		4
.L_47:
        /*00b8*/ 	.byte	0x04, 0x17
        /*00ba*/ 	.short	(.L_49 - .L_48)
.L_48:
        /*00bc*/ 	.word	0x00000000
        /*00c0*/ 	.short	0x0010
        /*00c2*/ 	.short	0x006c
        /*00c4*/ 	.byte	0x00, 0xf0, 0x11, 0x00


	//----- nvinfo : EIATTR_KPARAM_INFO
	.align		4
.L_49:
        /*00c8*/ 	.byte	0x04, 0x17
        /*00ca*/ 	.short	(.L_51 - .L_50)
.L_50:
        /*00cc*/ 	.word	0x00000000
        /*00d0*/ 	.short	0x000f
        /*00d2*/ 	.short	0x0068
        /*00d4*/ 	.byte	0x00, 0xf0, 0x11, 0x00


	//----- nvinfo : EIATTR_KPARAM_INFO
	.align		4
.L_51:
        /*00d8*/ 	.byte	0x04, 0x17
        /*00da*/ 	.short	(.L_53 - .L_52)
.L_52:
        /*00dc*/ 	.word	0x00000000
        /*00e0*/ 	.short	0x000e
        /*00e2*/ 	.short	0x0064
        /*00e4*/ 	.byte	0x00, 0xf0, 0x11, 0x00


	//----- nvinfo : EIATTR_KPARAM_INFO
	.align		4
.L_53:
        /*00e8*/ 	.byte	0x04, 0x17
        /*00ea*/ 	.short	(.L_55 - .L_54)
.L_54:
        /*00ec*/ 	.word	0x00000000
        /*00f0*/ 	.short	0x000d
        /*00f2*/ 	.short	0x0060
        /*00f4*/ 	.byte	0x00, 0xf0, 0x11, 0x00


	//----- nvinfo : EIATTR_KPARAM_INFO
	.align		4
.L_55:
        /*00f8*/ 	.byte	0x04, 0x17
        /*00fa*/ 	.short	(.L_57 - .L_56)
.L_56:
        /*00fc*/ 	.word	0x00000000
        /*0100*/ 	.short	0x000c
        /*0102*/ 	.short	0x005c
        /*0104*/ 	.byte	0x00, 0xf0, 0x11, 0x00


	//----- nvinfo : EIATTR_KPARAM_INFO
	.align		4
.L_57:
        /*0108*/ 	.byte	0x04, 0x17
        /*010a*/ 	.short	(.L_59 - .L_58)
.L_58:
        /*010c*/ 	.word	0x00000000
        /*0110*/ 	.short	0x000b
        /*0112*/ 	.short	0x0058
        /*0114*/ 	.byte	0x00, 0xf0, 0x11, 0x00


	//----- nvinfo : EIATTR_KPARAM_INFO
	.align		4
.L_59:
        /*0118*/ 	.byte	0x04, 0x17
        /*011a*/ 	.short	(.L_61 - .L_60)
.L_60:
        /*011c*/ 	.word	0x00000000
        /*0120*/ 	.short	0x000a
        /*0122*/ 	.short	0x0050
        /*0124*/ 	.byte	0x00, 0xf5, 0x21, 0x00


	//----- nvinfo : EIATTR_KPARAM_INFO
	.align		4
.L_61:
        /*0128*/ 	.byte	0x04, 0x17
        /*012a*/ 	.short	(.L_63 - .L_62)
.L_62:
        /*012c*/ 	.word	0x00000000
        /*0130*/ 	.short	0x0009
        /*0132*/ 	.short	0x0048
        /*0134*/ 	.byte	0x00, 0xf5, 0x21, 0x00


	//----- nvinfo : EIATTR_KPARAM_INFO
	.align		4
.L_63:
        /*0138*/ 	.byte	0x04, 0x17
        /*013a*/ 	.short	(.L_65 - .L_64)
.L_64:
        /*013c*/ 	.word	0x00000000
        /*0140*/ 	.short	0x0008
        /*0142*/ 	.short	0x0040
        /*0144*/ 	.byte	0x00, 0xf5, 0x21, 0x00


	//----- nvinfo : EIATTR_KPARAM_INFO
	.align		4
.L_65:
        /*0148*/ 	.byte	0x04, 0x17
        /*014a*/ 	.short	(.L_67 - .L_66)
.L_66:
        /*014c*/ 	.word	0x00000000
        /*0150*/ 	.short	0x0007
        /*0152*/ 	.short	0x0038
        /*0154*/ 	.byte	0x00, 0xf5, 0x21, 0x00


	//----- nvinfo : EIATTR_KPARAM_INFO
	.align		4
.L_67:
        /*0158*/ 	.byte	0x04, 0x17
        /*015a*/ 	.short	(.L_69 - .L_68)
.L_68:
        /*015c*/ 	.word	0x00000000
        /*0160*/ 	.short	0x0006
        /*0162*/ 	.short	0x0030
        /*0164*/ 	.byte	0x00, 0xf5, 0x21, 0x00


	//----- nvinfo : EIATTR_KPARAM_INFO
	.align		4
.L_69:
        /*0168*/ 	.byte	0x04, 0x17
        /*016a*/ 	.short	(.L_71 - .L_70)
.L_70:
        /*016c*/ 	.word	0x00000000
        /*0170*/ 	.short	0x0005
        /*0172*/ 	.short	0x0028
        /*0174*/ 	.byte	0x00, 0xf5, 0x21, 0x00


	//----- nvinfo : EIATTR_KPARAM_INFO
	.align		4
.L_71:
        /*0178*/ 	.byte	0x04, 0x17
        /*017a*/ 	.short	(.L_73 - .L_72)
.L_72:
        /*017c*/ 	.word	0x00000000
        /*0180*/ 	.short	0x0004
        /*0182*/ 	.short	0x0020
        /*0184*/ 	.byte	0x00, 0xf5, 0x21, 0x00


	//----- nvinfo : EIATTR_KPARAM_INFO
	.align		4
.L_73:
        /*0188*/ 	.byte	0x04, 0x17
        /*018a*/ 	.short	(.L_75 - .L_74)
.L_74:
        /*018c*/ 	.word	0x00000000
        /*0190*/ 	.short	0x0003
        /*0192*/ 	.short	0x0018
        /*0194*/ 	.byte	0x00, 0xf5, 0x21, 0x00


	//----- nvinfo : EIATTR_KPARAM_INFO
	.align		4
.L_75:
        /*0198*/ 	.byte	0x04, 0x17
        /*019a*/ 	.short	(.L_77 - .L_76)
.L_76:
        /*019c*/ 	.word	0x00000000
        /*01a0*/ 	.short	0x0002
        /*01a2*/ 	.short	0x0010
        /*01a4*/ 	.byte	0x00, 0xf5, 0x21, 0x00


	//----- nvinfo : EIATTR_KPARAM_INFO
	.align		4
.L_77:
        /*01a8*/ 	.byte	0x04, 0x17
        /*01aa*/ 	.short	(.L_79 - .L_78)
.L_78:
        /*01ac*/ 	.word	0x00000000
        /*01b0*/ 	.short	0x0001
        /*01b2*/ 	.short	0x0008
        /*01b4*/ 	.byte	0x00, 0xf5, 0x21, 0x00


	//----- nvinfo : EIATTR_KPARAM_INFO
	.align		4
.L_79:
        /*01b8*/ 	.byte	0x04, 0x17
        /*01ba*/ 	.short	(.L_81 - .L_80)
.L_80:
        /*01bc*/ 	.word	0x00000000
        /*01c0*/ 	.short	0x0000
        /*01c2*/ 	.short	0x0000
        /*01c4*/ 	.byte	0x00, 0xf0, 0x21, 0x00


	//----- nvinfo : EIATTR_SPARSE_MMA_MASK
	.align		4
.L_81:
        /*01c8*/ 	.byte	0x03, 0x50
        /*01ca*/ 	.short	0x0000


	//----- nvinfo : EIATTR_MAXREG_COUNT
	.align		4
        /*01cc*/ 	.byte	0x03, 0x1b
        /*01ce*/ 	.short	0x00ff


	//----- nvinfo : EIATTR_MERCURY_ISA_VERSION
	.align		4
        /*01d0*/ 	.byte	0x03, 0x5f
        /*01d2*/ 	.short	0x0101


	//----- nvinfo : EIATTR_VRC_CTA_INIT_COUNT
	.align		4
        /*01d4*/ 	.byte	0x02, 0x4a
	.zero		1
	.zero		1


	//----- nvinfo : EIATTR_EXIT_INSTR_OFFSETS
	.align		4
        /*01d8*/ 	.byte	0x04, 0x1c
        /*01da*/ 	.short	(.L_83 - .L_82)


	//   ....[0]....
.L_82:
        /*01dc*/ 	.word	0x00003bb0


	//   ....[1]....
        /*01e0*/ 	.word	0x00009920


	//----- nvinfo : EIATTR_CRS_STACK_SIZE
	.align		4
.L_83:
        /*01e4*/ 	.byte	0x04, 0x1e
        /*01e6*/ 	.short	(.L_85 - .L_84)
.L_84:
        /*01e8*/ 	.word	0x00000000


	//----- nvinfo : EIATTR_CBANK_PARAM_SIZE
	.align		4
.L_85:
        /*01ec*/ 	.byte	0x03, 0x19
        /*01ee*/ 	.short	0x00a8


	//----- nvinfo : EIATTR_PARAM_CBANK
	.align		4
        /*01f0*/ 	.byte	0x04, 0x0a
        /*01f2*/ 	.short	(.L_87 - .L_86)
	.align		4
.L_86:
        /*01f4*/ 	.word	index@(.nv.constant0._Z17ray_tracer_kernelyP6PhotonPyS1_S1_S1_S1_S1_S1_PK10Optics_extPK11Optics_scatffffffffffffiiiPA32_jPj)
        /*01f8*/ 	.short	0x0380
        /*01fa*/ 	.short	0x00a8


	//----- nvinfo : EIATTR_SW_WAR
	.align		4
.L_87:
        /*01fc*/ 	.byte	0x04, 0x36
        /*01fe*/ 	.short	(.L_89 - .L_88)
.L_88:
        /*0200*/ 	.word	0x00000008
.L_89:


//--------------------- .nv.callgraph             --------------------------
	.section	.nv.callgraph,"",@"SHT_CUDA_CALLGRAPH"
	.align	4
	.sectionentsize	8
	.align		4
        /*0000*/ 	.word	0x00000000
	.align		4
        /*0004*/ 	.word	0xffffffff
	.align		4
        /*0008*/ 	.word	0x00000000
	.align		4
        /*000c*/ 	.word	0xfffffffe
	.align		4
        /*0010*/ 	.word	0x00000000
	.align		4
        /*0014*/ 	.word	0xfffffffd
	.align		4
        /*0018*/ 	.word	0x00000000
	.align		4
        /*001c*/ 	.word	0xfffffffc


//--------------------- .nv.constant4             --------------------------
	.section	.nv.constant4,"a",@progbits
	.align	8
	.align		8
.nv.constant4:
        /*0000*/ 	.dword	precalc_xorwow_matrix
	.align		8
        /*0008*/ 	.dword	precalc_xorwow_offset_matrix
	.align		8
        /*0010*/ 	.dword	mrg32k3aM1
	.align		8
        /*0018*/ 	.dword	mrg32k3aM2
	.align		8
        /*0020*/ 	.dword	mrg32k3aM1SubSeq
	.align		8
        /*0028*/ 	.dword	mrg32k3aM2SubSeq
	.align		8
        /*0030*/ 	.dword	mrg32k3aM1Seq
	.align		8
        /*0038*/ 	.dword	mrg32k3aM2Seq
	.align		8
        /*0040*/ 	.dword	__cudart_i2opi_f


//--------------------- .nv.constant3             --------------------------
	.section	.nv.constant3,"a",@progbits
	.align	8
.nv.constant3:
	.type		__cr_lgamma_table,@object
	.size		__cr_lgamma_table,(.L_8 - __cr_lgamma_table)
__cr_lgamma_table:
        /*0000*/ 	.byte	0x00, 0x00, 0x00, 0x00, 0x00, 0x00, 0x00, 0x00, 0x00, 0x00, 0x00, 0x00, 0x00, 0x00, 0x00, 0x00
        /*0010*/ 	.byte	0xef, 0x39, 0xfa, 0xfe, 0x42, 0x2e, 0xe6, 0x3f, 0x02, 0x20, 0x2a, 0xfa, 0x0b, 0xab, 0xfc, 0x3f
        /*0020*/ 	.byte	0xf9, 0x2c, 0x92, 0x7c, 0xa7, 0x6c, 0x09, 0x40, 0xc9, 0x79, 0x44, 0x3c, 0x64, 0x26, 0x13, 0x40
        /*0030*/ 	.byte	0xca, 0x01, 0xcf, 0x3a, 0x27, 0x51, 0x1a, 0x40, 0x30, 0xcc, 0x2d, 0xf3, 0xe1, 0x0c, 0x21, 0x40
        /*0040*/ 	.byte	0x0d, 0xb7, 0xfc, 0x82, 0x8e, 0x35, 0x25, 0x40
.L_8:


//--------------------- .text._Z17ray_tracer_kernelyP6PhotonPyS1_S1_S1_S1_S1_S1_PK10Optics_extPK11Optics_scatffffffffffffiiiPA32_jPj --------------------------
	.section	.text._Z17ray_tracer_kernelyP6PhotonPyS1_S1_S1_S1_S1_S1_PK10Optics_extPK11Optics_scatffffffffffffiiiPA32_jPj,"ax",@progbits
	.align	128
        .global         _Z17ray_tracer_kernelyP6PhotonPyS1_S1_S1_S1_S1_S1_PK10Optics_extPK11Optics_scatffffffffffffiiiPA32_jPj
        .type           _Z17ray_tracer_kernelyP6PhotonPyS1_S1_S1_S1_S1_S1_PK10Optics_extPK11Optics_scatffffffffffffiiiPA32_jPj,@function
        .size           _Z17ray_tracer_kernelyP6PhotonPyS1_S1_S1_S1_S1_S1_PK10Optics_extPK11Optics_scatffffffffffffiiiPA32_jPj,(.L_x_127 - _Z17ray_tracer_kernelyP6PhotonPyS1_S1_S1_S1_S1_S1_PK10Optics_extPK11Optics_scatffffffffffffiiiPA32_jPj)
        .other          _Z17ray_tracer_kernelyP6PhotonPyS1_S1_S1_S1_S1_S1_PK10Optics_extPK11Optics_scatffffffffffffiiiPA32_jPj,@"STO_CUDA_ENTRY STV_DEFAULT"
_Z17ray_tracer_kernelyP6PhotonPyS1_S1_S1_S1_S1_S1_PK10Optics_extPK11Optics_scatffffffffffffiiiPA32_jPj:
.text._Z17ray_tracer_kernelyP6PhotonPyS1_S1_S1_S1_S1_S1_PK10Optics_extPK11Optics_scatffffffffffffiiiPA32_jPj:
[----:B------:R-:W0:Y:S01]  /*0000*/  LDC R1, c[0x0][0x37c] ;  /* 0x0000df00ff017b82 */ /* 0x000e220000000800 */
[----:B------:R-:W1:Y:S01]  /*0010*/  S2R R41, SR_CTAID.X ;  /* 0x0000000000297919 */ /* 0x000e620000002500 */
[----:B------:R-:W1:Y:S01]  /*0020*/  LDCU UR4, c[0x0][0x360] ;  /* 0x00006c00ff0477ac */ /* 0x000e620008000800 */
[----:B0-----:R-:W-:Y:S01]  /*0030*/  VIADD R1, R1, 0xfffffe98 ;  /* 0xfffffe9801017836 */ /* 0x001fe20000000000 */
[----:B------:R-:W-:Y:S01]  /*0040*/  BSSY.RECONVERGENT B0, `(.L_x_0) ;  /* 0x0000268000007945 */ /* 0x000fe20003800200 */
[----:B------:R-:W1:Y:S01]  /*0050*/  S2R R0, SR_TID.X ;  /* 0x0000000000007919 */ /* 0x000e620000002100 */
[----:B------:R-:W-:Y:S01]  /*0060*/  IMAD.MOV.U32 R5, RZ, RZ, -0x75bd8fc ;  /* 0xf8a42704ff057424 */ /* 0x000fe200078e00ff */
[----:B------:R-:W0:Y:S01]  /*0070*/  LDCU.64 UR10, c[0x0][0x358] ;  /* 0x00006b00ff0a77ac */ /* 0x000e220008000a00 */
[----:B------:R-:W-:Y:S02]  /*0080*/  IMAD.MOV.U32 R2, RZ, RZ, -0x23270784 ;  /* 0xdcd8f87cff027424 */ /* 0x000fe400078e00ff */
[----:B------:R-:W-:-:S02]  /*0090*/  IMAD.MOV.U32 R11, RZ, RZ, -0x75bd8fc ;  /* 0xf8a42704ff0b7424 */ /* 0x000fc400078e00ff */
[----:B------:R-:W-:Y:S02]  /*00a0*/  IMAD.MOV.U32 R8, RZ, RZ, -0x23270784 ;  /* 0xdcd8f87cff087424 */ /* 0x000fe400078e00ff */
[----:B-1----:R-:W-:-:S05]  /*00b0*/  IMAD R41, R41, UR4, R0 ;  /* 0x0000000429297c24 */ /* 0x002fca000f8e0200 */
[C---:B------:R-:W-:Y:S02]  /*00c0*/  LOP3.LUT R0, R41.reuse, 0xaad26b49, RZ, 0x3c, !PT ;  /* 0xaad26b4929007812 */ /* 0x040fe400078e3cff */
[----:B------:R-:W-:-:S03]  /*00d0*/  ISETP.NE.AND P0, PT, R41, RZ, PT ;  /* 0x000000ff2900720c */ /* 0x000fc60003f05270 */
[----:B------:R-:W-:-:S04]  /*00e0*/  IMAD R0, R0, 0x4182bed5, RZ ;  /* 0x4182bed500007824 */ /* 0x000fc800078e02ff */
[C---:B------:R-:W-:Y:S01]  /*00f0*/  VIADD R9, R0.reuse, 0x583f19 ;  /* 0x00583f1900097836 */ /* 0x040fe20000000000 */
[C---:B------:R-:W-:Y:S01]  /*0100*/  LOP3.LUT R10, R0.reuse, 0x159a55e5, RZ, 0x3c, !PT ;  /* 0x159a55e5000a7812 */ /* 0x040fe200078e3cff */
[C---:B------:R-:W-:Y:S02]  /*0110*/  VIADD R6, R0.reuse, 0xd9f6dc18 ;  /* 0xd9f6dc1800067836 */ /* 0x040fe40000000000 */
[----:B------:R-:W-:Y:S02]  /*0120*/  VIADD R7, R0, 0x75bcd15 ;  /* 0x075bcd1500077836 */ /* 0x000fe40000000000 */
[----:B------:R-:W-:Y:S02]  /*0130*/  IMAD.MOV.U32 R4, RZ, RZ, R10 ;  /* 0x000000ffff047224 */ /* 0x000fe400078e000a */
[----:B------:R-:W-:Y:S01]  /*0140*/  IMAD.MOV.U32 R3, RZ, RZ, R9 ;  /* 0x000000ffff037224 */ /* 0x000fe200078e0009 */
[----:B------:R1:W-:Y:S01]  /*0150*/  STL.64 [R1+0x20], R6 ;  /* 0x0000200601007387 */ /* 0x0003e20000100a00 */
[----:B------:R-:W-:-:S03]  /*0160*/  VIADD R0, R1, 0x50 ;  /* 0x0000005001007836 */ /* 0x000fc60000000000 */
[----:B------:R1:W-:Y:S04]  /*0170*/  STL.64 [R1+0x28], R4 ;  /* 0x0000280401007387 */ /* 0x0003e80000100a00 */
[----:B------:R1:W-:Y:S01]  /*0180*/  STL.64 [R1+0x30], R2 ;  /* 0x0000300201007387 */ /* 0x0003e20000100a00 */
[----:B0-----:R-:W-:Y:S05]  /*0190*/  @!P0 BRA `(.L_x_1) ;  /* 0x0000002400488947 */ /* 0x001fea0003800000 */
[----:B------:R-:W-:Y:S02]  /*01a0*/  HFMA2 R8, -RZ, RZ, -310, -36736 ;  /* 0xdcd8f87cff087431 */ /* 0x000fe400000001ff */
[----:B------:R-:W-:Y:S01]  /*01b0*/  VIADD R12, R1, 0x20 ;  /* 0x00000020010c7836 */ /* 0x000fe20000000000 */
[----:B------:R-:W-:Y:S01]  /*01c0*/  CS2R R14, SRZ ;  /* 0x00000000000e7805 */ /* 0x000fe2000001ff00 */
[----:B------:R-:W-:Y:S02]  /*01d0*/  IMAD.MOV.U32 R13, RZ, RZ, R41 ;  /* 0x000000ffff0d7224 */ /* 0x000fe400078e0029 */
[----:B------:R-:W-:-:S07]  /*01e0*/  IMAD.MOV.U32 R11, RZ, RZ, -0x75bd8fc ;  /* 0xf8a42704ff0b7424 */ /* 0x000fce00078e00ff */
.L_x_10:
[----:B------:R-:W-:Y:S01]  /*01f0*/  LOP3.LUT R31, R13, 0x3, RZ, 0xc0, !PT ;  /* 0x000000030d1f7812 */ /* 0x000fe200078ec0ff */
[----:B------:R-:W-:Y:S03]  /*0200*/  BSSY.RECONVERGENT B1, `(.L_x_2) ;  /* 0x0000245000017945 */ /* 0x000fe60003800200 */
[----:B------:R-:W-:-:S04]  /*0210*/  ISETP.NE.U32.AND P0, PT, R31, RZ, PT ;  /* 0x000000ff1f00720c */ /* 0x000fc80003f05070 */
[----:B------:R-:W-:-:S13]  /*0220*/  ISETP.NE.AND.EX P0, PT, RZ, RZ, PT, P0 ;  /* 0x000000ffff00720c */ /* 0x000fda0003f05300 */
[----:B0-23--:R-:W-:Y:S05]  /*0230*/  @!P0 BRA `(.L_x_3) ;  /* 0x0000002400048947 */ /* 0x00dfea0003800000 */
[----:B-1----:R-:W0:Y:S01]  /*0240*/  LDC.64 R2, c[0x4][RZ] ;  /* 0x01000000ff027b82 */ /* 0x002e220000000a00 */
[----:B------:R-:W-:Y:S01]  /*0250*/  IMAD.MOV.U32 R17, RZ, RZ, RZ ;  /* 0x000000ffff117224 */ /* 0x000fe200078e00ff */
[----:B------:R-:W-:Y:S02]  /*0260*/  CS2R R8, SRZ ;  /* 0x0000000000087805 */ /* 0x000fe4000001ff00 */
[----:B------:R-:W-:Y:S01]  /*0270*/  CS2R R10, SRZ ;  /* 0x00000000000a7805 */ /* 0x000fe2000001ff00 */
[----:B------:R-:W-:Y:S02]  /*0280*/  IMAD.MOV.U32 R7, RZ, RZ, RZ ;  /* 0x000000ffff077224 */ /* 0x000fe400078e00ff */
[----:B0-----:R-:W-:-:S07]  /*0290*/  IMAD.WIDE.U32 R2, R15, 0xc80, R2 ;  /* 0x00000c800f027825 */ /* 0x001fce00078e0002 */
.L_x_5:
[----:B------:R-:W-:-:S06]  /*02a0*/  IMAD R16, R17, 0x4, R12 ;  /* 0x0000000411107824 */ /* 0x000fcc00078e020c */
[----:B------:R-:W5:Y:S01]  /*02b0*/  LDL R16, [R16+0x4] ;  /* 0x0000040010107983 */ /* 0x000f620000100800 */
[----:B------:R-:W-:Y:S01]  /*02c0*/  IMAD.SHL.U32 R18, R17, 0x20, RZ ;  /* 0x0000002011127824 */ /* 0x000fe200078e00ff */
[----:B------:R-:W-:-:S06]  /*02d0*/  UMOV UR4, URZ ;  /* 0x000000ff00047c82 */ /* 0x000fcc0008000000 */
.L_x_4:
[----:B-----5:R-:W-:Y:S01]  /*02e0*/  SHF.R.U32.HI R40, RZ, UR4, R16 ;  /* 0x00000004ff287c19 */ /* 0x020fe20008011610 */
[----:B------:R-:W-:-:S03]  /*02f0*/  VIADD R4, R18, UR4 ;  /* 0x0000000412047c36 */ /* 0x000fc60008000000 */
[----:B------:R-:W-:-:S04]  /*0300*/  LOP3.LUT R5, R40, 0x1, RZ, 0xc0, !PT ;  /* 0x0000000128057812 */ /* 0x000fc800078ec0ff */
[----:B------:R-:W-:Y:S01]  /*0310*/  ISETP.NE.U32.AND P0, PT, R5, 0x1, PT ;  /* 0x000000010500780c */ /* 0x000fe20003f05070 */
[----:B------:R-:W-:-:S03]  /*0320*/  IMAD R5, R4, 0x5, RZ ;  /* 0x0000000504057824 */ /* 0x000fc600078e02ff */
[----:B------:R-:W-:Y:S01]  /*0330*/  R2P PR, R40, 0x7e ;  /* 0x0000007e28007804 */ /* 0x000fe20000000000 */
[----:B------:R-:W-:-:S08]  /*0340*/  IMAD.WIDE.U32 R4, R5, 0x4, R2 ;  /* 0x0000000405047825 */ /* 0x000fd000078e0002 */
[----:B------:R-:W2:Y:S04]  /*0350*/  @!P0 LDG.E R24, desc[UR10][R4.64+0x10] ;  /* 0x0000100a04188981 */ /* 0x000ea8000c1e1900 */
[----:B------:R-:W3:Y:S04]  /*0360*/  @P1 LDG.E R26, desc[UR10][R4.64+0x24] ;  /* 0x0000240a041a1981 */ /* 0x000ee8000c1e1900 */
[----:B------:R-:W4:Y:S04]  /*0370*/  @P2 LDG.E R28, desc[UR10][R4.64+0x38] ;  /* 0x0000380a041c2981 */ /* 0x000f28000c1e1900 */
[----:B------:R-:W4:Y:S04]  /*0380*/  @!P0 LDG.E R20, desc[UR10][R4.64] ;  /* 0x0000000a04148981 */ /* 0x000f28000c1e1900 */
[----:B------:R-:W4:Y:S04]  /*0390*/  @!P0 LDG.E R19, desc[UR10][R4.64+0x4] ;  /* 0x0000040a04138981 */ /* 0x000f28000c1e1900 */
[----:B------:R-:W4:Y:S04]  /*03a0*/  @!P0 LDG.E R22, desc[UR10][R4.64+0x8] ;  /* 0x0000080a04168981 */ /* 0x000f28000c1e1900 */
[----:B------:R-:W4:Y:S04]  /*03b0*/  @!P0 LDG.E R21, desc[UR10][R4.64+0xc] ;  /* 0x00000c0a04158981 */ /* 0x000f28000c1e1900 */
[----:B------:R-:W4:Y:S04]  /*03c0*/  @P3 LDG.E R30, desc[UR10][R4.64+0x4c] ;  /* 0x00004c0a041e3981 */ /* 0x000f28000c1e1900 */
        /* <DEDUP_REMOVED lines=15> */
[----:B------:R-:W4:Y:S01]  /*04c0*/  @P6 LDG.E R45, desc[UR10][R4.64+0x84] ;  /* 0x0000840a042d6981 */ /* 0x000f22000c1e1900 */
[----:B--2---:R-:W-:-:S03]  /*04d0*/  @!P0 LOP3.LUT R9, R9, R24, RZ, 0x3c, !PT ;  /* 0x0000001809098212 */ /* 0x004fc600078e3cff */
[----:B------:R-:W2:Y:S01]  /*04e0*/  @P2 LDG.E R24, desc[UR10][R4.64+0x28] ;  /* 0x0000280a04182981 */ /* 0x000ea2000c1e1900 */
[----:B---3--:R-:W-:-:S03]  /*04f0*/  @P1 LOP3.LUT R9, R9, R26, RZ, 0x3c, !PT ;  /* 0x0000001a09091212 */ /* 0x008fc600078e3cff */
[----:B------:R-:W3:Y:S01]  /*0500*/  @P2 LDG.E R26, desc[UR10][R4.64+0x30] ;  /* 0x0000300a041a2981 */ /* 0x000ee2000c1e1900 */
[----:B----4-:R-:W-:-:S03]  /*0510*/  @P2 LOP3.LUT R9, R9, R28, RZ, 0x3c, !PT ;  /* 0x0000001c09092212 */ /* 0x010fc600078e3cff */
[----:B------:R-:W4:Y:S01]  /*0520*/  @P3 LDG.E R28, desc[UR10][R4.64+0x3c] ;  /* 0x00003c0a041c3981 */ /* 0x000f22000c1e1900 */
[----:B------:R-:W-:-:S03]  /*0530*/  @!P0 LOP3.LUT R7, R7, R20, RZ, 0x3c, !PT ;  /* 0x0000001407078212 */ /* 0x000fc600078e3cff */
[----:B------:R-:W2:Y:S01]  /*0540*/  @P1 LDG.E R20, desc[UR10][R4.64+0x14] ;  /* 0x0000140a04141981 */ /* 0x000ea2000c1e1900 */
[----:B------:R-:W-:-:S03]  /*0550*/  @!P0 LOP3.LUT R10, R10, R19, RZ, 0x3c, !PT ;  /* 0x000000130a0a8212 */ /* 0x000fc600078e3cff */
[----:B------:R-:W3:Y:S01]  /*0560*/  @P1 LDG.E R19, desc[UR10][R4.64+0x18] ;  /* 0x0000180a04131981 */ /* 0x000ee2000c1e1900 */
[----:B------:R-:W-:-:S03]  /*0570*/  @!P0 LOP3.LUT R11, R11, R22, RZ, 0x3c, !PT ;  /* 0x000000160b0b8212 */ /* 0x000fc600078e3cff */
[----:B------:R-:W4:Y:S01]  /*0580*/  @P1 LDG.E R22, desc[UR10][R4.64+0x1c] ;  /* 0x00001c0a04161981 */ /* 0x000f22000c1e1900 */
[----:B------:R-:W-:-:S03]  /*0590*/  @!P0 LOP3.LUT R8, R8, R21, RZ, 0x3c, !PT ;  /* 0x0000001508088212 */ /* 0x000fc600078e3cff */
[----:B------:R-:W4:Y:S01]  /*05a0*/  @P1 LDG.E R21, desc[UR10][R4.64+0x20] ;  /* 0x0000200a04151981 */ /* 0x000f22000c1e1900 */
[----:B------:R-:W-:-:S03]  /*05b0*/  @P3 LOP3.LUT R9, R9, R30, RZ, 0x3c, !PT ;  /* 0x0000001e09093212 */ /* 0x000fc600078e3cff */
[----:B------:R-:W4:Y:S01]  /*05c0*/  @P3 LDG.E R30, desc[UR10][R4.64+0x44] ;  /* 0x0000440a041e3981 */ /* 0x000f22000c1e1900 */
[----:B------:R-:W-:Y:S02]  /*05d0*/  @P4 LOP3.LUT R9, R9, R32, RZ, 0x3c, !PT ;  /* 0x0000002009094212 */ /* 0x000fe400078e3cff */
[----:B------:R-:W-:Y:S01]  /*05e0*/  LOP3.LUT P0, RZ, R40, 0x80, RZ, 0xc0, !PT ;  /* 0x0000008028ff7812 */ /* 0x000fe2000780c0ff */
[----:B------:R-:W4:Y:S01]  /*05f0*/  @P4 LDG.E R32, desc[UR10][R4.64+0x50] ;  /* 0x0000500a04204981 */ /* 0x000f22000c1e1900 */
[----:B------:R-:W-:-:S03]  /*0600*/  @P5 LOP3.LUT R9, R9, R34, RZ, 0x3c, !PT ;  /* 0x0000002209095212 */ /* 0x000fc600078e3cff */
[----:B------:R-:W4:Y:S01]  /*0610*/  @P4 LDG.E R34, desc[UR10][R4.64+0x58] ;  /* 0x0000580a04224981 */ /* 0x000f22000c1e1900 */
[----:B------:R-:W-:-:S03]  /*0620*/  @P6 LOP3.LUT R9, R9, R36, RZ, 0x3c, !PT ;  /* 0x0000002409096212 */ /* 0x000fc600078e3cff */
[----:B------:R-:W4:Y:S04]  /*0630*/  @P5 LDG.E R36, desc[UR10][R4.64+0x64] ;  /* 0x0000640a04245981 */ /* 0x000f28000c1e1900 */
[----:B------:R-:W4:Y:S04]  /*0640*/  @P0 LDG.E R46, desc[UR10][R4.64+0x8c] ;  /* 0x00008c0a042e0981 */ /* 0x000f28000c1e1900 */
[----:B------:R-:W4:Y:S04]  /*0650*/  @P0 LDG.E R47, desc[UR10][R4.64+0x90] ;  /* 0x0000900a042f0981 */ /* 0x000f28000c1e1900 */
[----:B------:R-:W4:Y:S04]  /*0660*/  @P0 LDG.E R48, desc[UR10][R4.64+0x94] ;  /* 0x0000940a04300981 */ /* 0x000f28000c1e1900 */
[----:B------:R-:W4:Y:S04]  /*0670*/  @P0 LDG.E R49, desc[UR10][R4.64+0x98] ;  /* 0x0000980a04310981 */ /* 0x000f28000c1e1900 */
[----:B------:R-:W4:Y:S01]  /*0680*/  @P0 LDG.E R50, desc[UR10][R4.64+0x9c] ;  /* 0x00009c0a04320981 */ /* 0x000f22000c1e1900 */
[----:B--2---:R-:W-:-:S02]  /*0690*/  @P1 LOP3.LUT R7, R7, R20, RZ, 0x3c, !PT ;  /* 0x0000001407071212 */ /* 0x004fc400078e3cff */
[----:B---3--:R-:W-:Y:S02]  /*06a0*/  @P1 LOP3.LUT R10, R10, R19, RZ, 0x3c, !PT ;  /* 0x000000130a0a1212 */ /* 0x008fe400078e3cff */
[----:B----4-:R-:W-:Y:S02]  /*06b0*/  @P1 LOP3.LUT R11, R11, R22, RZ, 0x3c, !PT ;  /* 0x000000160b0b1212 */ /* 0x010fe400078e3cff */
[----:B------:R-:W-:Y:S02]  /*06c0*/  @P1 LOP3.LUT R8, R8, R21, RZ, 0x3c, !PT ;  /* 0x0000001508081212 */ /* 0x000fe400078e3cff */
[----:B------:R-:W-:Y:S02]  /*06d0*/  @P2 LOP3.LUT R7, R7, R24, RZ, 0x3c, !PT ;  /* 0x0000001807072212 */ /* 0x000fe400078e3cff */
[----:B------:R-:W-:Y:S02]  /*06e0*/  @P2 LOP3.LUT R10, R10, R23, RZ, 0x3c, !PT ;  /* 0x000000170a0a2212 */ /* 0x000fe400078e3cff */
[----:B------:R-:W-:-:S02]  /*06f0*/  @P2 LOP3.LUT R11, R11, R26, RZ, 0x3c, !PT ;  /* 0x0000001a0b0b2212 */ /* 0x000fc400078e3cff */
[----:B------:R-:W-:Y:S02]  /*0700*/  @P2 LOP3.LUT R8, R8, R25, RZ, 0x3c, !PT ;  /* 0x0000001908082212 */ /* 0x000fe400078e3cff */
[----:B------:R-:W-:Y:S02]  /*0710*/  @P3 LOP3.LUT R7, R7, R28, RZ, 0x3c, !PT ;  /* 0x0000001c07073212 */ /* 0x000fe400078e3cff */
        /* <DEDUP_REMOVED lines=20> */
[----:B------:R-:W-:-:S13]  /*0860*/  R2P PR, R40.B1, 0x7f ;  /* 0x0000007f28007804 */ /* 0x000fda0000001000 */
[----:B------:R-:W2:Y:S04]  /*0870*/  @P0 LDG.E R20, desc[UR10][R4.64+0xa0] ;  /* 0x0000a00a04140981 */ /* 0x000ea8000c1e1900 */
[----:B------:R-:W3:Y:S04]  /*0880*/  @P0 LDG.E R21, desc[UR10][R4.64+0xa4] ;  /* 0x0000a40a04150981 */ /* 0x000ee8000c1e1900 */
        /* <DEDUP_REMOVED lines=23> */
[----:B--2---:R-:W-:-:S03]  /*0a00*/  @P0 LOP3.LUT R7, R7, R20, RZ, 0x3c, !PT ;  /* 0x0000001407070212 */ /* 0x004fc600078e3cff */
[----:B------:R-:W2:Y:S01]  /*0a10*/  @P1 LDG.E R20, desc[UR10][R4.64+0xc4] ;  /* 0x0000c40a04141981 */ /* 0x000ea2000c1e1900 */
[----:B---3--:R-:W-:-:S03]  /*0a20*/  @P0 LOP3.LUT R10, R10, R21, RZ, 0x3c, !PT ;  /* 0x000000150a0a0212 */ /* 0x008fc600078e3cff */
[----:B------:R-:W3:Y:S01]  /*0a30*/  @P2 LDG.E R21, desc[UR10][R4.64+0xcc] ;  /* 0x0000cc0a04152981 */ /* 0x000ee2000c1e1900 */
[----:B----4-:R-:W-:-:S03]  /*0a40*/  @P0 LOP3.LUT R11, R11, R22, RZ, 0x3c, !PT ;  /* 0x000000160b0b0212 */ /* 0x010fc600078e3cff */
[----:B------:R-:W4:Y:S01]  /*0a50*/  @P2 LDG.E R22, desc[UR10][R4.64+0xc8] ;  /* 0x0000c80a04162981 */ /* 0x000f22000c1e1900 */
[----:B------:R-:W-:-:S03]  /*0a60*/  @P0 LOP3.LUT R8, R8, R23, RZ, 0x3c, !PT ;  /* 0x0000001708080212 */ /* 0x000fc600078e3cff */
        /* <DEDUP_REMOVED lines=9> */
[----:B------:R-:W-:-:S03]  /*0b00*/  LOP3.LUT P0, RZ, R40, 0x8000, RZ, 0xc0, !PT ;  /* 0x0000800028ff7812 */ /* 0x000fc6000780c0ff */
[----:B------:R-:W4:Y:S01]  /*0b10*/  @P5 LDG.E R40, desc[UR10][R4.64+0x104] ;  /* 0x0001040a04285981 */ /* 0x000f22000c1e1900 */
[----:B------:R-:W-:-:S03]  /*0b20*/  @P1 LOP3.LUT R8, R8, R19, RZ, 0x3c, !PT ;  /* 0x0000001308081212 */ /* 0x000fc600078e3cff */
[----:B------:R-:W4:Y:S06]  /*0b30*/  @P6 LDG.E R19, desc[UR10][R4.64+0x124] ;  /* 0x0001240a04136981 */ /* 0x000f2c000c1e1900 */
[----:B------:R-:W4:Y:S04]  /*0b40*/  @P0 LDG.E R52, desc[UR10][R4.64+0x12c] ;  /* 0x00012c0a04340981 */ /* 0x000f28000c1e1900 */
[----:B------:R-:W4:Y:S04]  /*0b50*/  @P0 LDG.E R43, desc[UR10][R4.64+0x130] ;  /* 0x0001300a042b0981 */ /* 0x000f28000c1e1900 */
[----:B------:R-:W4:Y:S04]  /*0b60*/  @P0 LDG.E R54, desc[UR10][R4.64+0x134] ;  /* 0x0001340a04360981 */ /* 0x000f28000c1e1900 */
[----:B------:R-:W4:Y:S04]  /*0b70*/  @P0 LDG.E R56, desc[UR10][R4.64+0x13c] ;  /* 0x00013c0a04380981 */ /* 0x000f28000c1e1900 */
[----:B------:R-:W4:Y:S01]  /*0b80*/  @P0 LDG.E R45, desc[UR10][R4.64+0x138] ;  /* 0x0001380a042d0981 */ /* 0x000f22000c1e1900 */
[----:B------:R-:W-:-:S04]  /*0b90*/  UIADD3 UR4, UPT, UPT, UR4, 0x10, URZ ;  /* 0x0000001004047890 */ /* 0x000fc8000fffe0ff */
[----:B------:R-:W-:Y:S01]  /*0ba0*/  UISETP.NE.AND UP0, UPT, UR4, 0x20, UPT ;  /* 0x000000200400788c */ /* 0x000fe2000bf05270 */
[----:B--2---:R-:W-:Y:S02]  /*0bb0*/  @P1 LOP3.LUT R9, R9, R20, RZ, 0x3c, !PT ;  /* 0x0000001409091212 */ /* 0x004fe400078e3cff */
[----:B---3--:R-:W-:Y:S02]  /*0bc0*/  @P2 LOP3.LUT R10, R10, R21, RZ, 0x3c, !PT ;  /* 0x000000150a0a2212 */ /* 0x008fe400078e3cff */
[----:B----4-:R-:W-:Y:S02]  /*0bd0*/  @P2 LOP3.LUT R7, R7, R22, RZ, 0x3c, !PT ;  /* 0x0000001607072212 */ /* 0x010fe400078e3cff */
        /* <DEDUP_REMOVED lines=27> */
[----:B------:R-:W-:Y:S01]  /*0d90*/  @P0 LOP3.LUT R8, R8, R45, RZ, 0x3c, !PT ;  /* 0x0000002d08080212 */ /* 0x000fe200078e3cff */
[----:B------:R-:W-:Y:S06]  /*0da0*/  BRA.U UP0, `(.L_x_4) ;  /* 0xfffffff5004c7547 */ /* 0x000fec000b83ffff */
[----:B------:R-:W-:-:S05]  /*0db0*/  VIADD R17, R17, 0x1 ;  /* 0x0000000111117836 */ /* 0x000fca0000000000 */
[----:B------:R-:W-:-:S13]  /*0dc0*/  ISETP.NE.AND P0, PT, R17, 0x5, PT ;  /* 0x000000051100780c */ /* 0x000fda0003f05270 */
[----:B------:R-:W-:Y:S05]  /*0dd0*/  @P0 BRA `(.L_x_5) ;  /* 0xfffffff400300947 */ /* 0x000fea000383ffff */
[----:B------:R0:W-:Y:S01]  /*0de0*/  STL [R1+0x24], R7 ;  /* 0x0000240701007387 */ /* 0x0001e20000100800 */
[----:B------:R-:W-:-:S03]  /*0df0*/  ISETP.NE.U32.AND P0, PT, R31, 0x1, PT ;  /* 0x000000011f00780c */ /* 0x000fc60003f05070 */
[----:B------:R0:W-:Y:S01]  /*0e00*/  STL.64 [R1+0x28], R10 ;  /* 0x0000280a01007387 */ /* 0x0001e20000100a00 */
[----:B------:R-:W-:-:S03]  /*0e10*/  ISETP.NE.AND.EX P0, PT, RZ, RZ, PT, P0 ;  /* 0x000000ffff00720c */ /* 0x000fc60003f05300 */
[----:B------:R0:W-:Y:S10]  /*0e20*/  STL.64 [R1+0x30], R8 ;  /* 0x0000300801007387 */ /* 0x0001f40000100a00 */
[----:B------:R-:W-:Y:S05]  /*0e30*/  @!P0 BRA `(.L_x_3) ;  /* 0x0000001800048947 */ /* 0x000fea0003800000 */
[----:B------:R-:W-:Y:S01]  /*0e40*/  UMOV UR4, URZ ;  /* 0x000000ff00047c82 */ /* 0x000fe20008000000 */
[----:B------:R-:W-:Y:S01]  /*0e50*/  UMOV UR5, URZ ;  /* 0x000000ff00057c82 */ /* 0x000fe20008000000 */
[----:B------:R-:W-:Y:S02]  /*0e60*/  IMAD.MOV.U32 R17, RZ, RZ, RZ ;  /* 0x000000ffff117224 */ /* 0x000fe400078e00ff */
[----:B0-----:R-:W-:Y:S02]  /*0e70*/  IMAD.MOV.U32 R7, RZ, RZ, RZ ;  /* 0x000000ffff077224 */ /* 0x001fe400078e00ff */
[----:B------:R-:W-:Y:S02]  /*0e80*/  IMAD.U32 R9, RZ, RZ, UR4 ;  /* 0x00000004ff097e24 */ /* 0x000fe4000f8e00ff */
[----:B------:R-:W-:Y:S02]  /*0e90*/  IMAD.U32 R8, RZ, RZ, UR5 ;  /* 0x00000005ff087e24 */ /* 0x000fe4000f8e00ff */
[----:B------:R-:W-:-:S02]  /*0ea0*/  IMAD.U32 R11, RZ, RZ, UR4 ;  /* 0x00000004ff0b7e24 */ /* 0x000fc4000f8e00ff */
[----:B------:R-:W-:-:S07]  /*0eb0*/  IMAD.U32 R10, RZ, RZ, UR5 ;  /* 0x00000005ff0a7e24 */ /* 0x000fce000f8e00ff */
.L_x_7:
[----:B------:R-:W-:-:S06]  /*0ec0*/  IMAD R16, R17, 0x4, R12 ;  /* 0x0000000411107824 */ /* 0x000fcc00078e020c */
[----:B------:R-:W5:Y:S01]  /*0ed0*/  LDL R16, [R16+0x4] ;  /* 0x0000040010107983 */ /* 0x000f620000100800 */
[----:B------:R-:W-:Y:S01]  /*0ee0*/  SHF.L.U32 R18, R17, 0x5, RZ ;  /* 0x0000000511127819 */ /* 0x000fe200000006ff */
[----:B------:R-:W-:-:S06]  /*0ef0*/  UMOV UR4, URZ ;  /* 0x000000ff00047c82 */ /* 0x000fcc0008000000 */
.L_x_6:
        /* <DEDUP_REMOVED lines=181> */
[----:B------:R-:W-:Y:S05]  /*1a50*/  @P0 BRA `(.L_x_3) ;  /* 0x0000000800fc0947 */ /* 0x000fea0003800000 */
[----:B------:R-:W-:Y:S01]  /*1a60*/  UMOV UR4, URZ ;  /* 0x000000ff00047c82 */ /* 0x000fe20008000000 */
[----:B------:R-:W-:Y:S01]  /*1a70*/  UMOV UR5, URZ ;  /* 0x000000ff00057c82 */ /* 0x000fe20008000000 */
[----:B------:R-:W-:Y:S02]  /*1a80*/  IMAD.MOV.U32 R17, RZ, RZ, RZ ;  /* 0x000000ffff117224 */ /* 0x000fe400078e00ff */
[----:B--2---:R-:W-:Y:S02]  /*1a90*/  IMAD.MOV.U32 R7, RZ, RZ, RZ ;  /* 0x000000ffff077224 */ /* 0x004fe400078e00ff */
[----:B------:R-:W-:Y:S02]  /*1aa0*/  IMAD.U32 R9, RZ, RZ, UR4 ;  /* 0x00000004ff097e24 */ /* 0x000fe4000f8e00ff */
[----:B------:R-:W-:Y:S02]  /*1ab0*/  IMAD.U32 R8, RZ, RZ, UR5 ;  /* 0x00000005ff087e24 */ /* 0x000fe4000f8e00ff */
[----:B------:R-:W-:-:S02]  /*1ac0*/  IMAD.U32 R11, RZ, RZ, UR4 ;  /* 0x00000004ff0b7e24 */ /* 0x000fc4000f8e00ff */
[----:B------:R-:W-:-:S07]  /*1ad0*/  IMAD.U32 R10, RZ, RZ, UR5 ;  /* 0x00000005ff0a7e24 */ /* 0x000fce000f8e00ff */
.L_x_9:
[----:B------:R-:W-:-:S06]  /*1ae0*/  IMAD R16, R17, 0x4, R12 ;  /* 0x0000000411107824 */ /* 0x000fcc00078e020c */
[----:B------:R-:W5:Y:S01]  /*1af0*/  LDL R16, [R16+0x4] ;  /* 0x0000040010107983 */ /* 0x000f620000100800 */
[----:B------:R-:W-:Y:S01]  /*1b00*/  IMAD.SHL.U32 R18, R17, 0x20, RZ ;  /* 0x0000002011127824 */ /* 0x000fe200078e00ff */
[----:B------:R-:W-:-:S06]  /*1b10*/  UMOV UR4, URZ ;  /* 0x000000ff00047c82 */ /* 0x000fcc0008000000 */
.L_x_8:
        /* <DEDUP_REMOVED lines=52> */
[----:B------:R-:W4:Y:S08]  /*1e60*/  @P4 LDG.E R34, desc[UR10][R4.64+0x58] ;  /* 0x0000580a04224981 */ /* 0x000f30000c1e1900 */
[----:B------:R-:W4:Y:S04]  /*1e70*/  @P0 LDG.E R46, desc[UR10][R4.64+0x8c] ;  /* 0x00008c0a042e0981 */ /* 0x000f28000c1e1900 */
[----:B------:R-:W4:Y:S04]  /*1e80*/  @P0 LDG.E R47, desc[UR10][R4.64+0x90] ;  /* 0x0000900a042f0981 */ /* 0x000f28000c1e1900 */
[----:B------:R-:W4:Y:S04]  /*1e90*/  @P0 LDG.E R48, desc[UR10][R4.64+0x94] ;  /* 0x0000940a04300981 */ /* 0x000f28000c1e1900 */
[----:B------:R-:W4:Y:S04]  /*1ea0*/  @P0 LDG.E R49, desc[UR10][R4.64+0x98] ;  /* 0x0000980a04310981 */ /* 0x000f28000c1e1900 */
[----:B------:R-:W4:Y:S01]  /*1eb0*/  @P0 LDG.E R50, desc[UR10][R4.64+0x9c] ;  /* 0x00009c0a04320981 */ /* 0x000f22000c1e1900 */
[----:B------:R-:W-:-:S02]  /*1ec0*/  @P6 LOP3.LUT R9, R9, R44, RZ, 0x3c, !PT ;  /* 0x0000002c09096212 */ /* 0x000fc400078e3cff */
        /* <DEDUP_REMOVED lines=70> */
[----:B------:R-:W-:Y:S02]  /*2330*/  LOP3.LUT P0, RZ, R39, 0x8000, RZ, 0xc0, !PT ;  /* 0x0000800027ff7812 */ /* 0x000fe4000780c0ff */
[----:B------:R-:W-:Y:S01]  /*2340*/  @P1 LOP3.LUT R11, R11, R28, RZ, 0x3c, !PT ;  /* 0x0000001c0b0b1212 */ /* 0x000fe200078e3cff */
[----:B------:R-:W4:Y:S04]  /*2350*/  @P6 LDG.E R39, desc[UR10][R4.64+0x124] ;  /* 0x0001240a04276981 */ /* 0x000f28000c1e1900 */
        /* <DEDUP_REMOVED lines=39> */
[----:B------:R-:W-:Y:S01]  /*25d0*/  @P0 LOP3.LUT R8, R8, R45, RZ, 0x3c, !PT ;  /* 0x0000002d08080212 */ /* 0x000fe200078e3cff */
[----:B------:R-:W-:Y:S06]  /*25e0*/  BRA.U UP0, `(.L_x_8) ;  /* 0xfffffff5004c7547 */ /* 0x000fec000b83ffff */
[----:B------:R-:W-:-:S05]  /*25f0*/  VIADD R17, R17, 0x1 ;  /* 0x0000000111117836 */ /* 0x000fca0000000000 */
[----:B------:R-:W-:-:S13]  /*2600*/  ISETP.NE.AND P0, PT, R17, 0x5, PT ;  /* 0x000000051100780c */ /* 0x000fda0003f05270 */
[----:B------:R-:W-:Y:S05]  /*2610*/  @P0 BRA `(.L_x_9) ;  /* 0xfffffff400300947 */ /* 0x000fea000383ffff */
[----:B------:R3:W-:Y:S04]  /*2620*/  STL [R1+0x24], R7 ;  /* 0x0000240701007387 */ /* 0x0007e80000100800 */
[----:B------:R3:W-:Y:S04]  /*2630*/  STL.64 [R1+0x28], R10 ;  /* 0x0000280a01007387 */ /* 0x0007e80000100a00 */
[----:B------:R3:W-:Y:S02]  /*2640*/  STL.64 [R1+0x30], R8 ;  /* 0x0000300801007387 */ /* 0x0007e40000100a00 */
.L_x_3:
[----:B------:R-:W-:Y:S05]  /*2650*/  BSYNC.RECONVERGENT B1 ;  /* 0x0000000000017941 */ /* 0x000fea0003800200 */
.L_x_2:
[----:B------:R-:W-:Y:S01]  /*2660*/  ISETP.GT.U32.AND P0, PT, R13, 0x3, PT ;  /* 0x000000030d00780c */ /* 0x000fe20003f04070 */
[----:B------:R-:W-:Y:S01]  /*2670*/  VIADD R15, R15, 0x1 ;  /* 0x000000010f0f7836 */ /* 0x000fe20000000000 */
[--C-:B------:R-:W-:Y:S02]  /*2680*/  SHF.R.U64 R13, R13, 0x2, R14.reuse ;  /* 0x000000020d0d7819 */ /* 0x100fe4000000120e */
[----:B------:R-:W-:Y:S02]  /*2690*/  ISETP.GT.U32.AND.EX P0, PT, R14, RZ, PT, P0 ;  /* 0x000000ff0e00720c */ /* 0x000fe40003f04100 */
[----:B------:R-:W-:-:S11]  /*26a0*/  SHF.R.U32.HI R14, RZ, 0x2, R14 ;  /* 0x00000002ff0e7819 */ /* 0x000fd6000001160e */
[----:B------:R-:W-:Y:S05]  /*26b0*/  @P0 BRA `(.L_x_10) ;  /* 0xffffffd800cc0947 */ /* 0x000fea000383ffff */
.L_x_1:
[----:B------:R-:W-:Y:S05]  /*26c0*/  BSYNC.RECONVERGENT B0 ;  /* 0x0000000000007941 */ /* 0x000fea0003800200 */
.L_x_0:
[----:B------:R-:W4:Y:S01]  /*26d0*/  LDC.64 R52, c[0x0][0x418] ;  /* 0x00010600ff347b82 */ /* 0x000f220000000a00 */
[----:B------:R-:W5:Y:S01]  /*26e0*/  LDCU UR4, c[0x0][0x380] ;  /* 0x00007000ff0477ac */ /* 0x000f620008000800 */
[----:B------:R-:W-:Y:S01]  /*26f0*/  STL.64 [R1+0x38], RZ ;  /* 0x000038ff01007387 */ /* 0x000fe20000100a00 */
[----:B------:R-:W0:Y:S03]  /*2700*/  LDCU UR7, c[0x0][0x408] ;  /* 0x00008100ff0777ac */ /* 0x000e260008000800 */
[----:B----4-:R-:W4:Y:S04]  /*2710*/  LDG.E R48, desc[UR10][R52.64+0x80] ;  /* 0x0000800a34307981 */ /* 0x010f28000c1e1900 */
[----:B-1----:R-:W2:Y:S04]  /*2720*/  LDG.E R3, desc[UR10][R52.64] ;  /* 0x0000000a34037981 */ /* 0x002ea8000c1e1900 */
[----:B------:R-:W3:Y:S04]  /*2730*/  LDG.E R46, desc[UR10][R52.64+0x4] ;  /* 0x0000040a342e7981 */ /* 0x000ee8000c1e1900 */
        /* <DEDUP_REMOVED lines=29> */
[----:B------:R-:W3:Y:S01]  /*2910*/  LDG.E R16, desc[UR10][R52.64+0xa0] ;  /* 0x0000a00a34107981 */ /* 0x000ee2000c1e1900 */
[----:B-----5:R-:W-:-:S03]  /*2920*/  IMAD R14, R41, UR4, RZ ;  /* 0x00000004290e7c24 */ /* 0x020fc6000f8e02ff */
[----:B------:R-:W5:Y:S02]  /*2930*/  LDG.E R33, desc[UR10][R52.64+0x60] ;  /* 0x0000600a34217981 */ /* 0x000f64000c1e1900 */
[----:B------:R-:W-:Y:S02]  /*2940*/  SHF.R.U32.HI R43, RZ, 0x1, R14 ;  /* 0x00000001ff2b7819 */ /* 0x000fe4000001160e */
[----:B------:R-:W5:Y:S02]  /*2950*/  LDG.E R56, desc[UR10][R52.64+0x7c] ;  /* 0x00007c0a34387981 */ /* 0x000f64000c1e1900 */
[----:B------:R-:W-:-:S04]  /*2960*/  LOP3.LUT R43, R43, R14, RZ, 0x3c, !PT ;  /* 0x0000000e2b2b7212 */ /* 0x000fc800078e3cff */
[----:B------:R-:W-:-:S04]  /*2970*/  LOP3.LUT R2, R43, 0x1, RZ, 0xc0, !PT ;  /* 0x000000012b027812 */ /* 0x000fc800078ec0ff */
[----:B------:R-:W-:Y:S01]  /*2980*/  IADD3 R17, PT, PT, -R2, RZ, RZ ;  /* 0x000000ff02117210 */ /* 0x000fe20007ffe1ff */
[C---:B------:R-:W-:Y:S02]  /*2990*/  IMAD.SHL.U32 R2, R43.reuse, 0x40000000, RZ ;  /* 0x400000002b027824 */ /* 0x040fe400078e00ff */
[----:B------:R-:W-:-:S03]  /*29a0*/  IMAD.SHL.U32 R54, R43, 0x20000000, RZ ;  /* 0x200000002b367824 */ /* 0x000fc600078e00ff */
[----:B------:R-:W-:Y:S01]  /*29b0*/  SHF.R.S32.HI R2, RZ, 0x1f, R2 ;  /* 0x0000001fff027819 */ /* 0x000fe20000011402 */
[C---:B------:R-:W-:Y:S01]  /*29c0*/  IMAD.SHL.U32 R51, R43.reuse, 0x10000000, RZ ;  /* 0x100000002b337824 */ /* 0x040fe200078e00ff */
[----:B------:R-:W-:Y:S01]  /*29d0*/  SHF.R.S32.HI R54, RZ, 0x1f, R54 ;  /* 0x0000001fff367819 */ /* 0x000fe20000011436 */
[----:B------:R-:W-:-:S03]  /*29e0*/  IMAD.SHL.U32 R42, R43, 0x8000000, RZ ;  /* 0x080000002b2a7824 */ /* 0x000fc600078e00ff */
[----:B------:R-:W-:Y:S01]  /*29f0*/  SHF.R.S32.HI R51, RZ, 0x1f, R51 ;  /* 0x0000001fff337819 */ /* 0x000fe20000011433 */
[C---:B------:R-:W-:Y:S01]  /*2a00*/  IMAD.SHL.U32 R40, R43.reuse, 0x4000000, RZ ;  /* 0x040000002b287824 */ /* 0x040fe200078e00ff */
[----:B------:R-:W-:Y:S01]  /*2a10*/  SHF.R.S32.HI R42, RZ, 0x1f, R42 ;  /* 0x0000001fff2a7819 */ /* 0x000fe2000001142a */
[----:B------:R-:W-:-:S03]  /*2a20*/  IMAD.SHL.U32 R50, R43, 0x2000000, RZ ;  /* 0x020000002b327824 */ /* 0x000fc600078e00ff */
[----:B------:R-:W-:Y:S02]  /*2a30*/  SHF.R.S32.HI R40, RZ, 0x1f, R40 ;  /* 0x0000001fff287819 */ /* 0x000fe40000011428 */
[----:B------:R-:W-:Y:S02]  /*2a40*/  SHF.R.S32.HI R50, RZ, 0x1f, R50 ;  /* 0x0000001fff327819 */ /* 0x000fe40000011432 */
[C---:B----4-:R-:W-:Y:S02]  /*2a50*/  LOP3.LUT R15, R17.reuse, R48, RZ, 0xc0, !PT ;  /* 0x00000030110f7212 */ /* 0x050fe400078ec0ff */
[----:B--2---:R-:W-:-:S04]  /*2a60*/  LOP3.LUT R17, R17, R3, RZ, 0xc0, !PT ;  /* 0x0000000311117212 */ /* 0x004fc800078ec0ff */
[----:B---3--:R-:W-:-:S04]  /*2a70*/  LOP3.LUT R17, R17, R2, R46, 0x78, !PT ;  /* 0x0000000211117212 */ /* 0x008fc800078e782e */
[----:B------:R-:W-:-:S04]  /*2a80*/  LOP3.LUT R17, R17, R54, R47, 0x78, !PT ;  /* 0x0000003611117212 */ /* 0x000fc800078e782f */
[----:B------:R-:W-:-:S04]  /*2a90*/  LOP3.LUT R17, R17, R51, R28, 0x78, !PT ;  /* 0x0000003311117212 */ /* 0x000fc800078e781c */
[----:B------:R-:W-:Y:S01]  /*2aa0*/  LOP3.LUT R17, R17, R42, R29, 0x78, !PT ;  /* 0x0000002a11117212 */ /* 0x000fe200078e781d */
[----:B------:R1:W-:Y:S01]  /*2ab0*/  STL.64 [R1+0xe8], R48 ;  /* 0x0000e83001007387 */ /* 0x0003e20000100a00 */
[----:B------:R-:W-:Y:S01]  /*2ac0*/  LOP3.LUT R15, R15, R2, R49, 0x78, !PT ;  /* 0x000000020f0f7212 */ /* 0x000fe200078e7831 */
[----:B------:R-:W-:Y:S01]  /*2ad0*/  IMAD.SHL.U32 R2, R43, 0x800000, RZ ;  /* 0x008000002b027824 */ /* 0x000fe200078e00ff */
[----:B------:R-:W-:Y:S01]  /*2ae0*/  LOP3.LUT R17, R17, R40, R44, 0x78, !PT ;  /* 0x0000002811117212 */ /* 0x000fe200078e782c */
[----:B------:R2:W-:Y:S01]  /*2af0*/  STL.64 [R1+0x68], R28 ;  /* 0x0000681c01007387 */ /* 0x0005e20000100a00 */
[----:B-1----:R-:W-:Y:S02]  /*2b00*/  IMAD.SHL.U32 R49, R43, 0x1000000, RZ ;  /* 0x010000002b317824 */ /* 0x002fe400078e00ff */
[----:B------:R-:W-:-:S03]  /*2b10*/  LOP3.LUT R17, R17, R50, R45, 0x78, !PT ;  /* 0x0000003211117212 */ /* 0x000fc600078e782d */
[----:B------:R-:W-:Y:S02]  /*2b20*/  SHF.R.S32.HI R49, RZ, 0x1f, R49 ;  /* 0x0000001fff317819 */ /* 0x000fe40000011431 */
[----:B--2---:R-:W-:Y:S01]  /*2b30*/  SHF.R.S32.HI R28, RZ, 0x1f, R2 ;  /* 0x0000001fff1c7819 */ /* 0x004fe20000011402 */
[----:B------:R-:W-:Y:S01]  /*2b40*/  IMAD.SHL.U32 R2, R43, 0x400000, RZ ;  /* 0x004000002b027824 */ /* 0x000fe200078e00ff */
[----:B------:R-:W-:Y:S01]  /*2b50*/  LOP3.LUT R17, R17, R49, R38, 0x78, !PT ;  /* 0x0000003111117212 */ /* 0x000fe200078e7826 */
[----:B------:R1:W-:Y:S03]  /*2b60*/  STL.64 [R1+0x60], R46 ;  /* 0x0000602e01007387 */ /* 0x0003e60000100a00 */
[----:B------:R-:W-:Y:S02]  /*2b70*/  LOP3.LUT R17, R17, R28, R39, 0x78, !PT ;  /* 0x0000001c11117212 */ /* 0x000fe400078e7827 */
[----:B------:R-:W-:Y:S01]  /*2b80*/  SHF.R.S32.HI R2, RZ, 0x1f, R2 ;  /* 0x0000001fff027819 */ /* 0x000fe20000011402 */
[----:B-1----:R-:W-:-:S03]  /*2b90*/  IMAD.SHL.U32 R46, R43, 0x200000, RZ ;  /* 0x002000002b2e7824 */ /* 0x002fc600078e00ff */
[----:B------:R-:W-:Y:S01]  /*2ba0*/  LOP3.LUT R17, R17, R2, R36, 0x78, !PT ;  /* 0x0000000211117212 */ /* 0x000fe200078e7824 */
[C---:B------:R-:W-:Y:S01]  /*2bb0*/  IMAD.SHL.U32 R47, R43.reuse, 0x100000, RZ ;  /* 0x001000002b2f7824 */ /* 0x040fe200078e00ff */
[----:B------:R-:W-:Y:S01]  /*2bc0*/  SHF.R.S32.HI R46, RZ, 0x1f, R46 ;  /* 0x0000001fff2e7819 */ /* 0x000fe2000001142e */
[----:B------:R-:W-:-:S03]  /*2bd0*/  IMAD.SHL.U32 R48, R43, 0x80000, RZ ;  /* 0x000800002b307824 */ /* 0x000fc600078e00ff */
[----:B------:R-:W-:Y:S02]  /*2be0*/  SHF.R.S32.HI R47, RZ, 0x1f, R47 ;  /* 0x0000001fff2f7819 */ /* 0x000fe4000001142f */
[----:B------:R-:W-:Y:S01]  /*2bf0*/  LOP3.LUT R17, R17, R46, R37, 0x78, !PT ;  /* 0x0000002e11117212 */ /* 0x000fe200078e7825 */
[----:B------:R-:W-:Y:S01]  /*2c00*/  IMAD.SHL.U32 R29, R43, 0x40000, RZ ;  /* 0x000400002b1d7824 */ /* 0x000fe200078e00ff */
[----:B------:R-:W-:Y:S02]  /*2c10*/  SHF.R.S32.HI R48, RZ, 0x1f, R48 ;  /* 0x0000001fff307819 */ /* 0x000fe40000011430 */
[----:B------:R-:W-:Y:S01]  /*2c20*/  LOP3.LUT R17, R17, R47, R34, 0x78, !PT ;  /* 0x0000002f11117212 */ /* 0x000fe200078e7822 */
[----:B------:R1:W-:Y:S01]  /*2c30*/  STL.64 [R1+0x70], R44 ;  /* 0x0000702c01007387 */ /* 0x0003e20000100a00 */
[----:B------:R-:W-:Y:S02]  /*2c40*/  SHF.R.S32.HI R29, RZ, 0x1f, R29 ;  /* 0x0000001fff1d7819 */ /* 0x000fe4000001141d */
[----:B------:R-:W-:Y:S01]  /*2c50*/  LOP3.LUT R17, R17, R48, R35, 0x78, !PT ;  /* 0x0000003011117212 */ /* 0x000fe200078e7823 */
[----:B------:R2:W-:Y:S03]  /*2c60*/  STL.64 [R1+0x80], R36 ;  /* 0x0000802401007387 */ /* 0x0005e60000100a00 */
[----:B------:R-:W-:-:S02]  /*2c70*/  LOP3.LUT R17, R17, R29, R30, 0x78, !PT ;  /* 0x0000001d11117212 */ /* 0x000fc400078e781e */
[C---:B-1----:R-:W-:Y:S01]  /*2c80*/  SHF.L.U32 R44, R43.reuse, 0x11, RZ ;  /* 0x000000112b2c7819 */ /* 0x042fe200000006ff */
[----:B------:R-:W-:-:S03]  /*2c90*/  IMAD.U32 R45, R43, 0x10000, RZ ;  /* 0x000100002b2d7824 */ /* 0x000fc600078e00ff */
[----:B------:R-:W-:Y:S01]  /*2ca0*/  SHF.R.S32.HI R44, RZ, 0x1f, R44 ;  /* 0x0000001fff2c7819 */ /* 0x000fe2000001142c */
[----:B--2---:R-:W-:Y:S01]  /*2cb0*/  IMAD.SHL.U32 R36, R43, 0x8000, RZ ;  /* 0x000080002b247824 */ /* 0x004fe200078e00ff */
[----:B------:R-:W-:Y:S02]  /*2cc0*/  SHF.R.S32.HI R45, RZ, 0x1f, R45 ;  /* 0x0000001fff2d7819 */ /* 0x000fe4000001142d */
[----:B------:R-:W-:Y:S01]  /*2cd0*/  LOP3.LUT R17, R17, R44, R31, 0x78, !PT ;  /* 0x0000002c11117212 */ /* 0x000fe200078e781f */
[----:B------:R1:W-:Y:S03]  /*2ce0*/  STL.64 [R1+0x88], R34 ;  /* 0x0000882201007387 */ /* 0x0003e60000100a00 */
[----:B------:R-:W-:Y:S02]  /*2cf0*/  LOP3.LUT R17, R17, R45, R18, 0x78, !PT ;  /* 0x0000002d11117212 */ /* 0x000fe400078e7812 */
[----:B------:R-:W-:Y:S01]  /*2d00*/  LOP3.LUT R54, R15, R54, R22, 0x78, !PT ;  /* 0x000000360f367212 */ /* 0x000fe200078e7816 */
[C---:B-1----:R-:W-:Y:S01]  /*2d10*/  IMAD.SHL.U32 R35, R43.reuse, 0x4000, RZ ;  /* 0x000040002b237824 */ /* 0x042fe200078e00ff */
[----:B------:R-:W-:Y:S01]  /*2d20*/  SHF.R.S32.HI R34, RZ, 0x1f, R36 ;  /* 0x0000001fff227819 */ /* 0x000fe20000011424 */
[----:B------:R-:W-:-:S03]  /*2d30*/  IMAD.SHL.U32 R36, R43, 0x2000, RZ ;  /* 0x000020002b247824 */ /* 0x000fc600078e00ff */
[----:B------:R-:W-:Y:S02]  /*2d40*/  LOP3.LUT R17, R17, R34, R19, 0x78, !PT ;  /* 0x0000002211117212 */ /* 0x000fe400078e7813 */
[----:B------:R-:W-:Y:S01]  /*2d50*/  SHF.R.S32.HI R35, RZ, 0x1f, R35 ;  /* 0x0000001fff237819 */ /* 0x000fe20000011423 */
[----:B------:R1:W-:Y:S01]  /*2d60*/  STL.64 [R1+0x90], R30 ;  /* 0x0000901e01007387 */ /* 0x0003e20000100a00 */
[----:B------:R-:W-:Y:S01]  /*2d70*/  SHF.R.S32.HI R15, RZ, 0x1f, R36 ;  /* 0x0000001fff0f7819 */ /* 0x000fe20000011424 */
[C---:B------:R-:W-:Y:S02]  /*2d80*/  IMAD.SHL.U32 R36, R43.reuse, 0x1000, RZ ;  /* 0x000010002b247824 */ /* 0x040fe400078e00ff */
[----:B------:R2:W-:Y:S01]  /*2d90*/  STL.64 [R1+0x78], R38 ;  /* 0x0000782601007387 */ /* 0x0005e20000100a00 */
[----:B------:R-:W-:Y:S02]  /*2da0*/  IMAD.SHL.U32 R37, R43, 0x800, RZ ;  /* 0x000008002b257824 */ /* 0x000fe400078e00ff */
[----:B------:R-:W-:-:S02]  /*2db0*/  SHF.R.S32.HI R36, RZ, 0x1f, R36 ;  /* 0x0000001fff247819 */ /* 0x000fc40000011424 */
[----:B-1----:R-:W-:Y:S01]  /*2dc0*/  LOP3.LUT R30, R17, R35, R26, 0x78, !PT ;  /* 0x00000023111e7212 */ /* 0x002fe200078e781a */
[----:B------:R1:W-:Y:S03]  /*2dd0*/  STL.64 [R1+0xa0], R26 ;  /* 0x0000a01a01007387 */ /* 0x0003e60000100a00 */
[----:B--2---:R-:W-:Y:S01]  /*2de0*/  LOP3.LUT R39, R30, R15, R27, 0x78, !PT ;  /* 0x0000000f1e277212 */ /* 0x004fe200078e781b */
[----:B------:R-:W2:Y:S01]  /*2df0*/  LDG.E R17, desc[UR10][R52.64+0xa4] ;  /* 0x0000a40a34117981 */ /* 0x000ea2000c1e1900 */
[----:B------:R-:W-:Y:S01]  /*2e00*/  IMAD.SHL.U32 R38, R43, 0x400, RZ ;  /* 0x000004002b267824 */ /* 0x000fe200078e00ff */
[----:B------:R-:W-:Y:S02]  /*2e10*/  SHF.R.S32.HI R37, RZ, 0x1f, R37 ;  /* 0x0000001fff257819 */ /* 0x000fe40000011425 */
[----:B------:R3:W-:Y:S01]  /*2e20*/  STL.64 [R1+0x98], R18 ;  /* 0x0000981201007387 */ /* 0x0007e20000100a00 */
[----:B------:R-:W-:-:S02]  /*2e30*/  LOP3.LUT R51, R54, R51, R23, 0x78, !PT ;  /* 0x0000003336337212 */ /* 0x000fc400078e7817 */
[----:B-1----:R-:W-:Y:S01]  /*2e40*/  LOP3.LUT R26, R39, R36, R20, 0x78, !PT ;  /* 0x00000024271a7212 */ /* 0x002fe200078e7814 */
[----:B------:R1:W-:Y:S01]  /*2e50*/  STL.64 [R1+0xf0], R22 ;  /* 0x0000f01601007387 */ /* 0x0003e20000100a00 */
[----:B------:R-:W-:Y:S01]  /*2e60*/  IMAD.SHL.U32 R39, R43, 0x200, RZ ;  /* 0x000002002b277824 */ /* 0x000fe200078e00ff */
[----:B------:R-:W-:Y:S02]  /*2e70*/  SHF.R.S32.HI R38, RZ, 0x1f, R38 ;  /* 0x0000001fff267819 */ /* 0x000fe40000011426 */
[----:B------:R4:W-:Y:S04]  /*2e80*/  STL.64 [R1+0xa8], R20 ;  /* 0x0000a81401007387 */ /* 0x0009e80000100a00 */
[----:B---3--:R-:W3:Y:S01]  /*2e90*/  LDG.E R18, desc[UR10][R52.64+0xa8] ;  /* 0x0000a80a34127981 */ /* 0x008ee2000c1e1900 */
[----:B-1----:R-:W-:-:S03]  /*2ea0*/  LOP3.LUT R23, R26, R37, R21, 0x78, !PT ;  /* 0x000000251a177212 */ /* 0x002fc600078e7815 */
[----:B------:R-:W3:Y:S01]  /*2eb0*/  LDG.E R19, desc[UR10][R52.64+0xac] ;  /* 0x0000ac0a34137981 */ /* 0x000ee2000c1e1900 */
[----:B------:R-:W-:Y:S02]  /*2ec0*/  SHF.R.S32.HI R39, RZ, 0x1f, R39 ;  /* 0x0000001fff277819 */ /* 0x000fe40000011427 */
[----:B------:R-:W-:Y:S01]  /*2ed0*/  LOP3.LUT R22, R23, R38, R24, 0x78, !PT ;  /* 0x0000002617167212 */ /* 0x000fe200078e7818 */
[----:B----4-:R-:W4:Y:S01]  /*2ee0*/  LDG.E R20, desc[UR10][R52.64+0xb0] ;  /* 0x0000b00a34147981 */ /* 0x010f22000c1e1900 */
[----:B------:R-:W-:Y:S02]  /*2ef0*/  LOP3.LUT R27, R51, R42, R4, 0x78, !PT ;  /* 0x0000002a331b7212 */ /* 0x000fe400078e7804 */
[----:B------:R-:W-:Y:S01]  /*2f00*/  LOP3.LUT R23, R22, R39, R25, 0x78, !PT ;  /* 0x0000002716177212 */ /* 0x000fe200078e7819 */
[----:B------:R-:W-:Y:S01]  /*2f10*/  IMAD.SHL.U32 R22, R43, 0x100, RZ ;  /* 0x000001002b167824 */ /* 0x000fe200078e00ff */
[----:B------:R-:W4:Y:S01]  /*2f20*/  LDG.E R21, desc[UR10][R52.64+0xb4] ;  /* 0x0000b40a34157981 */ /* 0x000f22000c1e1900 */
[----:B------:R-:W-:-:S03]  /*2f30*/  LOP3.LUT R27, R27, R40, R5, 0x78, !PT ;  /* 0x000000281b1b7212 */ /* 0x000fc600078e7805 */
[----:B------:R-:W4:Y:S01]  /*2f40*/  LDG.E R30, desc[UR10][R52.64+0x64] ;  /* 0x0000640a341e7981 */ /* 0x000f22000c1e1900 */
[----:B------:R-:W-:-:S03]  /*2f50*/  SHF.R.S32.HI R40, RZ, 0x1f, R22 ;  /* 0x0000001fff287819 */ /* 0x000fc60000011416 */
[----:B------:R-:W4:Y:S01]  /*2f60*/  LDG.E R22, desc[UR10][R52.64+0xb8] ;  /* 0x0000b80a34167981 */ /* 0x000f22000c1e1900 */
[----:B------:R-:W-:-:S03]  /*2f70*/  LOP3.LUT R51, R23, R40, R32, 0x78, !PT ;  /* 0x0000002817337212 */ /* 0x000fc600078e7820 */
[----:B------:R-:W4:Y:S04]  /*2f80*/  LDG.E R31, desc[UR10][R52.64+0x68] ;  /* 0x0000680a341f7981 */ /* 0x000f28000c1e1900 */
[----:B------:R-:W4:Y:S04]  /*2f90*/  LDG.E R23, desc[UR10][R52.64+0xbc] ;  /* 0x0000bc0a34177981 */ /* 0x000f28000c1e1900 */
[----:B------:R-:W4:Y:S01]  /*2fa0*/  LDG.E R26, desc[UR10][R52.64+0xc0] ;  /* 0x0000c00a341a7981 */ /* 0x000f22000c1e1900 */
[----:B------:R-:W-:-:S03]  /*2fb0*/  LOP3.LUT R50, R27, R50, R12, 0x78, !PT ;  /* 0x000000321b327212 */ /* 0x000fc600078e780c */
[----:B------:R-:W4:Y:S01]  /*2fc0*/  LDG.E R27, desc[UR10][R52.64+0xc4] ;  /* 0x0000c40a341b7981 */ /* 0x000f22000c1e1900 */
[----:B------:R-:W-:-:S04]  /*2fd0*/  LOP3.LUT R49, R50, R49, R13, 0x78, !PT ;  /* 0x0000003132317212 */ /* 0x000fc800078e780d */
[----:B------:R-:W-:Y:S02]  /*2fe0*/  LOP3.LUT R49, R49, R28, R16, 0x78, !PT ;  /* 0x0000001c31317212 */ /* 0x000fe400078e7810 */
[----:B------:R-:W4:Y:S01]  /*2ff0*/  LDG.E R28, desc[UR10][R52.64+0xc8] ;  /* 0x0000c80a341c7981 */ /* 0x000f22000c1e1900 */
[----:B------:R-:W-:-:S03]  /*3000*/  IMAD.SHL.U32 R42, R43, 0x80, RZ ;  /* 0x000000802b2a7824 */ /* 0x000fc600078e00ff */
[----:B------:R1:W-:Y:S02]  /*3010*/  STL.64 [R1+0xb0], R24 ;  /* 0x0000b01801007387 */ /* 0x0003e40000100a00 */
[----:B------:R-:W-:-:S04]  /*3020*/  SHF.R.S32.HI R42, RZ, 0x1f, R42 ;  /* 0x0000001fff2a7819 */ /* 0x000fc8000001142a */
[----:B-----5:R-:W-:Y:S01]  /*3030*/  LOP3.LUT R51, R51, R42, R33, 0x78, !PT ;  /* 0x0000002a33337212 */ /* 0x020fe200078e7821 */
[----:B-1----:R-:W5:Y:S04]  /*3040*/  LDG.E R24, desc[UR10][R52.64+0x6c] ;  /* 0x00006c0a34187981 */ /* 0x002f68000c1e1900 */
[----:B------:R-:W5:Y:S01]  /*3050*/  LDG.E R25, desc[UR10][R52.64+0x70] ;  /* 0x0000700a34197981 */ /* 0x000f62000c1e1900 */
[----:B--2---:R-:W-:Y:S01]  /*3060*/  LOP3.LUT R55, R49, R2, R17, 0x78, !PT ;  /* 0x0000000231377212 */ /* 0x004fe200078e7811 */
[----:B------:R-:W-:-:S05]  /*3070*/  IMAD.SHL.U32 R49, R43, 0x40, RZ ;  /* 0x000000402b317824 */ /* 0x000fca00078e00ff */
[----:B------:R-:W-:Y:S02]  /*3080*/  SHF.R.S32.HI R49, RZ, 0x1f, R49 ;  /* 0x0000001fff317819 */ /* 0x000fe40000011431 */
[----:B---3--:R-:W-:-:S04]  /*3090*/  LOP3.LUT R46, R55, R46, R18, 0x78, !PT ;  /* 0x0000002e372e7212 */ /* 0x008fc800078e7812 */
[----:B------:R-:W-:Y:S01]  /*30a0*/  LOP3.LUT R47, R46, R47, R19, 0x78, !PT ;  /* 0x0000002f2e2f7212 */ /* 0x000fe200078e7813 */
[----:B------:R-:W-:-:S03]  /*30b0*/  IMAD.SHL.U32 R46, R43, 0x20, RZ ;  /* 0x000000202b2e7824 */ /* 0x000fc600078e00ff */
[----:B----4-:R-:W-:Y:S02]  /*30c0*/  LOP3.LUT R54, R47, R48, R20, 0x78, !PT ;  /* 0x000000302f367212 */ /* 0x010fe400078e7814 */
[----:B------:R-:W-:Y:S02]  /*30d0*/  SHF.R.S32.HI R46, RZ, 0x1f, R46 ;  /* 0x0000001fff2e7819 */ /* 0x000fe4000001142e */
[----:B------:R-:W-:Y:S02]  /*30e0*/  LOP3.LUT R47, R54, R29, R21, 0x78, !PT ;  /* 0x0000001d362f7212 */ /* 0x000fe400078e7815 */
[----:B------:R-:W2:Y:S01]  /*30f0*/  LDG.E R29, desc[UR10][R52.64+0xcc] ;  /* 0x0000cc0a341d7981 */ /* 0x000ea2000c1e1900 */
[----:B------:R-:W-:Y:S02]  /*3100*/  LOP3.LUT R50, R51, R49, R30, 0x78, !PT ;  /* 0x0000003133327212 */ /* 0x000fe400078e781e */
[----:B------:R-:W-:Y:S01]  /*3110*/  LOP3.LUT R44, R47, R44, R22, 0x78, !PT ;  /* 0x0000002c2f2c7212 */ /* 0x000fe200078e7816 */
[----:B------:R1:W-:Y:S01]  /*3120*/  STL.64 [R1+0xc0], R30 ;  /* 0x0000c01e01007387 */ /* 0x0003e20000100a00 */
[----:B------:R-:W-:-:S02]  /*3130*/  LOP3.LUT R50, R50, R46, R31, 0x78, !PT ;  /* 0x0000002e32327212 */ /* 0x000fc400078e781f */
[----:B-1----:R-:W-:Y:S01]  /*3140*/  LOP3.LUT R31, R44, R45, R23, 0x78, !PT ;  /* 0x0000002d2c1f7212 */ /* 0x002fe200078e7817 */
[----:B------:R-:W3:Y:S03]  /*3150*/  LDG.E R30, desc[UR10][R52.64+0xd0] ;  /* 0x0000d00a341e7981 */ /* 0x000ee6000c1e1900 */
[----:B------:R-:W-:Y:S02]  /*3160*/  LOP3.LUT R44, R31, R34, R26, 0x78, !PT ;  /* 0x000000221f2c7212 */ /* 0x000fe400078e781a */
[----:B------:R-:W4:Y:S04]  /*3170*/  LDG.E R31, desc[UR10][R52.64+0xd4] ;  /* 0x0000d40a341f7981 */ /* 0x000f28000c1e1900 */
[----:B------:R-:W4:Y:S01]  /*3180*/  LDG.E R34, desc[UR10][R52.64+0xd8] ;  /* 0x0000d80a34227981 */ /* 0x000f22000c1e1900 */
[----:B------:R-:W-:-:S03]  /*3190*/  LOP3.LUT R44, R44, R35, R27, 0x78, !PT ;  /* 0x000000232c2c7212 */ /* 0x000fc600078e781b */
[----:B------:R-:W4:Y:S01]  /*31a0*/  LDG.E R35, desc[UR10][R52.64+0xdc] ;  /* 0x0000dc0a34237981 */ /* 0x000f22000c1e1900 */
[----:B------:R-:W-:-:S03]  /*31b0*/  LOP3.LUT R15, R44, R15, R28, 0x78, !PT ;  /* 0x0000000f2c0f7212 */ /* 0x000fc600078e781c */
[----:B------:R-:W4:Y:S04]  /*31c0*/  LDG.E R44, desc[UR10][R52.64+0xe0] ;  /* 0x0000e00a342c7981 */ /* 0x000f28000c1e1900 */
[----:B------:R1:W-:Y:S02]  /*31d0*/  STL.64 [R1+0xb8], R32 ;  /* 0x0000b82001007387 */ /* 0x0003e40000100a00 */
[----:B-1----:R-:W1:Y:S01]  /*31e0*/  LDC.64 R32, c[0x0][0x420] ;  /* 0x00010800ff207b82 */ /* 0x002e620000000a00 */
[----:B------:R-:W-:-:S05]  /*31f0*/  IMAD.SHL.U32 R47, R43, 0x10, RZ ;  /* 0x000000102b2f7824 */ /* 0x000fca00078e00ff */
[----:B------:R-:W-:-:S04]  /*3200*/  SHF.R.S32.HI R47, RZ, 0x1f, R47 ;  /* 0x0000001fff2f7819 */ /* 0x000fc8000001142f */
[----:B-----5:R-:W-:Y:S02]  /*3210*/  LOP3.LUT R45, R50, R47, R24, 0x78, !PT ;  /* 0x0000002f322d7212 */ /* 0x020fe400078e7818 */
[----:B------:R-:W-:Y:S01]  /*3220*/  SHF.L.U32 R50, R43, 0x3, RZ ;  /* 0x000000032b327819 */ /* 0x000fe200000006ff */
[----:B-1----:R1:W5:Y:S04]  /*3230*/  LDG.E R48, desc[UR10][R32.64+0x4] ;  /* 0x0000040a20307981 */ /* 0x002368000c1e1900 */
[----:B------:R-:W5:Y:S04]  /*3240*/  LDG.E R2, desc[UR10][R32.64] ;  /* 0x0000000a20027981 */ /* 0x000f68000c1e1900 */
[----:B------:R-:W5:Y:S04]  /*3250*/  LDG.E R32, desc[UR10][R52.64+0x74] ;  /* 0x0000740a34207981 */ /* 0x000f68000c1e1900 */
[----:B------:R-:W5:Y:S01]  /*3260*/  LDG.E R33, desc[UR10][R52.64+0x78] ;  /* 0x0000780a34217981 */ /* 0x000f62000c1e1900 */
[----:B------:R-:W-:-:S04]  /*3270*/  SHF.R.S32.HI R50, RZ, 0x1f, R50 ;  /* 0x0000001fff327819 */ /* 0x000fc80000011432 */
[----:B------:R-:W-:Y:S02]  /*3280*/  LOP3.LUT R54, R45, R50, R25, 0x78, !PT ;  /* 0x000000322d367212 */ /* 0x000fe400078e7819 */
[----:B------:R-:W5:Y:S04]  /*3290*/  LDG.E R45, desc[UR10][R52.64+0xe4] ;  /* 0x0000e40a342d7981 */ /* 0x000f68000c1e1900 */
[----:B------:R0:W-:Y:S04]  /*32a0*/  STL.64 [R1+0xc8], R24 ;  /* 0x0000c81801007387 */ /* 0x0001e80000100a00 */
[----:B0-----:R-:W5:Y:S04]  /*32b0*/  LDG.E R24, desc[UR10][R52.64+0xe8] ;  /* 0x0000e80a34187981 */ /* 0x001f68000c1e1900 */
[----:B------:R-:W5:Y:S01]  /*32c0*/  LDG.E R25, desc[UR10][R52.64+0xec] ;  /* 0x0000ec0a34197981 */ /* 0x000f62000c1e1900 */
[----:B--2---:R-:W-:-:S03]  /*32d0*/  LOP3.LUT R15, R15, R36, R29, 0x78, !PT ;  /* 0x000000240f0f7212 */ /* 0x004fc600078e781d */
[----:B------:R-:W2:Y:S01]  /*32e0*/  LDG.E R36, desc[UR10][R52.64+0xf0] ;  /* 0x0000f00a34247981 */ /* 0x000ea2000c1e1900 */
[----:B---3--:R-:W-:-:S03]  /*32f0*/  LOP3.LUT R15, R15, R37, R30, 0x78, !PT ;  /* 0x000000250f0f7212 */ /* 0x008fc600078e781e */
[----:B------:R-:W3:Y:S01]  /*3300*/  LDG.E R37, desc[UR10][R52.64+0xf4] ;  /* 0x0000f40a34257981 */ /* 0x000ee2000c1e1900 */
[----:B----4-:R-:W-:-:S03]  /*3310*/  LOP3.LUT R15, R15, R38, R31, 0x78, !PT ;  /* 0x000000260f0f7212 */ /* 0x010fc600078e781f */
[----:B------:R-:W4:Y:S01]  /*3320*/  LDG.E R38, desc[UR10][R52.64+0xf8] ;  /* 0x0000f80a34267981 */ /* 0x000f22000c1e1900 */
[----:B------:R-:W-:-:S04]  /*3330*/  LOP3.LUT R39, R15, R39, R34, 0x78, !PT ;  /* 0x000000270f277212 */ /* 0x000fc800078e7822 */
[----:B------:R-:W-:-:S04]  /*3340*/  LOP3.LUT R39, R39, R40, R35, 0x78, !PT ;  /* 0x0000002827277212 */ /* 0x000fc800078e7823 */
[----:B------:R-:W-:Y:S02]  /*3350*/  LOP3.LUT R42, R39, R42, R44, 0x78, !PT ;  /* 0x0000002a272a7212 */ /* 0x000fe400078e782c */
[----:B------:R-:W4:Y:S01]  /*3360*/  LDG.E R39, desc[UR10][R52.64+0xfc] ;  /* 0x0000fc0a34277981 */ /* 0x000f22000c1e1900 */
[----:B------:R-:W-:-:S05]  /*3370*/  IMAD.SHL.U32 R51, R43, 0x4, RZ ;  /* 0x000000042b337824 */ /* 0x000fca00078e00ff */
[----:B------:R-:W-:Y:S01]  /*3380*/  SHF.R.S32.HI R51, RZ, 0x1f, R51 ;  /* 0x0000001fff337819 */ /* 0x000fe20000011433 */
[----:B-----5:R0:W-:Y:S03]  /*3390*/  STL.64 [R1+0x58], R2 ;  /* 0x0000580201007387 */ /* 0x0201e60000100a00 */
[----:B------:R-:W-:Y:S01]  /*33a0*/  LOP3.LUT R54, R54, R51, R32, 0x78, !PT ;  /* 0x0000003336367212 */ /* 0x000fe200078e7820 */
[----:B------:R1:W-:Y:S01]  /*33b0*/  STL.64 [R1+0xd0], R32 ;  /* 0x0000d02001007387 */ /* 0x0003e20000100a00 */
[----:B0-----:R-:W-:Y:S01]  /*33c0*/  IMAD.SHL.U32 R3, R43, 0x2, RZ ;  /* 0x000000022b037824 */ /* 0x001fe200078e00ff */
[----:B-1----:R-:W-:-:S04]  /*33d0*/  LOP3.LUT R32, RZ, R14, RZ, 0x33, !PT ;  /* 0x0000000eff207212 */ /* 0x002fc800078e33ff */
[----:B------:R-:W-:Y:S02]  /*33e0*/  SHF.R.S32.HI R3, RZ, 0x1f, R3 ;  /* 0x0000001fff037819 */ /* 0x000fe40000011403 */
[----:B------:R-:W0:Y:S02]  /*33f0*/  BREV R32, R32 ;  /* 0x0000002000207301 */ /* 0x000e240000000000 */
[----:B------:R-:W-:Y:S02]  /*3400*/  LOP3.LUT R54, R54, R3, R33, 0x78, !PT ;  /* 0x0000000336367212 */ /* 0x000fe400078e7821 */
[----:B------:R-:W-:Y:S02]  /*3410*/  SHF.R.S32.HI R33, RZ, 0x1f, R14 ;  /* 0x0000001fff217819 */ /* 0x000fe4000001140e */
[----:B------:R-:W-:Y:S02]  /*3420*/  LOP3.LUT R49, R42, R49, R45, 0x78, !PT ;  /* 0x000000312a317212 */ /* 0x000fe400078e782d */
[----:B------:R-:W-:-:S02]  /*3430*/  LOP3.LUT R15, R54, R33, R56, 0x78, !PT ;  /* 0x00000021360f7212 */ /* 0x000fc400078e7838 */
[----:B------:R-:W-:Y:S02]  /*3440*/  LOP3.LUT R46, R49, R46, R24, 0x78, !PT ;  /* 0x0000002e312e7212 */ /* 0x000fe400078e7818 */
[----:B------:R-:W-:Y:S02]  /*3450*/  LOP3.LUT R15, R15, R2, RZ, 0x3c, !PT ;  /* 0x000000020f0f7212 */ /* 0x000fe400078e3cff */
[----:B0-----:R-:W0:Y:S01]  /*3460*/  FLO.U32.SH R2, R32 ;  /* 0x0000002000027300 */ /* 0x001e2200000e0400 */
[----:B------:R-:W-:Y:S01]  /*3470*/  LOP3.LUT R47, R46, R47, R25, 0x78, !PT ;  /* 0x0000002f2e2f7212 */ /* 0x000fe200078e7819 */
[----:B------:R1:W-:Y:S04]  /*3480*/  STL.64 [R1+0xf8], R4 ;  /* 0x0000f80401007387 */ /* 0x0003e80000100a00 */
[----:B------:R-:W-:Y:S01]  /*3490*/  STL.64 [R1+0x100], R12 ;  /* 0x0001000c01007387 */ /* 0x000fe20000100a00 */
[----:B0-----:R-:W-:-:S04]  /*34a0*/  ISETP.NE.AND P0, PT, R2, -0x1, PT ;  /* 0xffffffff0200780c */ /* 0x001fc80003f05270 */
[----:B-1----:R-:W-:Y:S01]  /*34b0*/  SEL R5, R2, 0x1f, P0 ;  /* 0x0000001f02057807 */ /* 0x002fe20000000000 */
[----:B------:R0:W-:Y:S04]  /*34c0*/  STL.64 [R1+0x108], R16 ;  /* 0x0001081001007387 */ /* 0x0001e80000100a00 */
[----:B------:R-:W-:Y:S04]  /*34d0*/  STL [R1+0xd8], R56 ;  /* 0x0000d83801007387 */ /* 0x000fe80000100800 */
[----:B------:R1:W-:Y:S01]  /*34e0*/  STL.64 [R1+0x110], R18 ;  /* 0x0001101201007387 */ /* 0x0003e20000100a00 */
[----:B0-----:R-:W-:-:S03]  /*34f0*/  IMAD R17, R5, 0x4, R0 ;  /* 0x0000000405117824 */ /* 0x001fc600078e0200 */
[----:B------:R-:W-:Y:S04]  /*3500*/  STL.64 [R1+0x118], R20 ;  /* 0x0001181401007387 */ /* 0x000fe80000100a00 */
[----:B------:R-:W-:Y:S04]  /*3510*/  STL.64 [R1+0x120], R22 ;  /* 0x0001201601007387 */ /* 0x000fe80000100a00 */
[----:B------:R-:W-:Y:S04]  /*3520*/  STL.64 [R1+0x128], R26 ;  /* 0x0001281a01007387 */ /* 0x000fe80000100a00 */
[----:B------:R-:W-:Y:S04]  /*3530*/  STL.64 [R1+0x130], R28 ;  /* 0x0001301c01007387 */ /* 0x000fe80000100a00 */
[----:B------:R-:W-:Y:S04]  /*3540*/  STL.64 [R1+0x138], R30 ;  /* 0x0001381e01007387 */ /* 0x000fe80000100a00 */
[----:B------:R-:W-:Y:S04]  /*3550*/  STL.64 [R1+0x140], R34 ;  /* 0x0001402201007387 */ /* 0x000fe80000100a00 */
[----:B------:R-:W-:Y:S04]  /*3560*/  STL.64 [R1+0x148], R44 ;  /* 0x0001482c01007387 */ /* 0x000fe80000100a00 */
[----:B------:R-:W-:Y:S04]  /*3570*/  STL.64 [R1+0x150], R24 ;  /* 0x0001501801007387 */ /* 0x000fe80000100a00 */
[----:B------:R-:W-:Y:S04]  /*3580*/  STL [R1+0xe4], R48 ;  /* 0x0000e43001007387 */ /* 0x000fe80000100800 */
[----:B------:R-:W-:Y:S04]  /*3590*/  STL [R1+0x40], RZ ;  /* 0x000040ff01007387 */ /* 0x000fe80000100800 */
[----:B------:R-:W-:Y:S04]  /*35a0*/  STL.64 [R1+0x48], RZ ;  /* 0x000048ff01007387 */ /* 0x000fe80000100a00 */
[----:B------:R-:W-:Y:S04]  /*35b0*/  STL [R1+0xdc], R14 ;  /* 0x0000dc0e01007387 */ /* 0x000fe80000100800 */
[----:B------:R0:W-:Y:S01]  /*35c0*/  STL.64 [R1+0x50], R14 ;  /* 0x0000500e01007387 */ /* 0x0001e20000100a00 */
[----:B--2---:R-:W-:-:S03]  /*35d0*/  LOP3.LUT R50, R47, R50, R36, 0x78, !PT ;  /* 0x000000322f327212 */ /* 0x004fc600078e7824 */
[----:B---3--:R2:W-:Y:S01]  /*35e0*/  STL.64 [R1+0x158], R36 ;  /* 0x0001582401007387 */ /* 0x0085e20000100a00 */
[----:B------:R-:W-:-:S03]  /*35f0*/  LOP3.LUT R50, R50, R51, R37, 0x78, !PT ;  /* 0x0000003332327212 */ /* 0x000fc600078e7825 */
[----:B----4-:R2:W-:Y:S01]  /*3600*/  STL.64 [R1+0x160], R38 ;  /* 0x0001602601007387 */ /* 0x0105e20000100a00 */
[----:B------:R-:W-:Y:S01]  /*3610*/  LOP3.LUT R50, R50, R3, R38, 0x78, !PT ;  /* 0x0000000332327212 */ /* 0x000fe200078e7826 */
[----:B------:R-:W-:Y:S01]  /*3620*/  VIADD R4, R14, 0x1 ;  /* 0x000000010e047836 */ /* 0x000fe20000000000 */
[----:B-1----:R-:W1:Y:S02]  /*3630*/  LDC.64 R18, c[0x0][0x388] ;  /* 0x0000e200ff127b82 */ /* 0x002e640000000a00 */
[----:B------:R-:W-:-:S04]  /*3640*/  LOP3.LUT R3, R50, R33, R39, 0x78, !PT ;  /* 0x0000002132037212 */ /* 0x000fc800078e7827 */
[----:B------:R-:W-:-:S05]  /*3650*/  LOP3.LUT R12, R3, R48, RZ, 0x3c, !PT ;  /* 0x00000030030c7212 */ /* 0x000fca00078e3cff */
[----:B------:R2:W-:Y:S04]  /*3660*/  STL [R1+0xe0], R12 ;  /* 0x0000e00c01007387 */ /* 0x0005e80000100800 */
[----:B------:R-:W3:Y:S02]  /*3670*/  LDL R2, [R17+0xc] ;  /* 0x00000c0011027983 */ /* 0x000ee40000100800 */
[----:B---3--:R-:W-:-:S05]  /*3680*/  LOP3.LUT R13, R15, R2, RZ, 0x3c, !PT ;  /* 0x000000020f0d7212 */ /* 0x008fca00078e3cff */
[----:B------:R-:W-:-:S05]  /*3690*/  IMAD.MOV.U32 R5, RZ, RZ, R13 ;  /* 0x000000ffff057224 */ /* 0x000fca00078e000d */
[----:B------:R2:W-:Y:S04]  /*36a0*/  STL.64 [R1+0x50], R4 ;  /* 0x0000500401007387 */ /* 0x0005e80000100a00 */
[----:B------:R-:W3:Y:S04]  /*36b0*/  LDL R3, [R17+0x98] ;  /* 0x0000980011037983 */ /* 0x000ee80000100800 */
[----:B------:R2:W-:Y:S01]  /*36c0*/  STL [R1+0xdc], R4 ;  /* 0x0000dc0401007387 */ /* 0x0005e20000100800 */
[----:B0-----:R-:W-:Y:S01]  /*36d0*/  MOV R14, 0x3760 ;  /* 0x00003760000e7802 */ /* 0x001fe20000000f00 */
[----:B------:R-:W0:Y:S01]  /*36e0*/  LDCU UR6, c[0x0][0x408] ;  /* 0x00008100ff0677ac */ /* 0x000e220008000800 */
[----:B------:R-:W-:Y:S01]  /*36f0*/  USHF.R.S32.HI UR7, URZ, 0x1f, UR7 ;  /* 0x0000001fff077899 */ /* 0x000fe20008011407 */
[----:B------:R-:W-:Y:S01]  /*3700*/  UMOV UR4, URZ ;  /* 0x000000ff00047c82 */ /* 0x000fe20008000000 */
[----:B------:R-:W-:Y:S01]  /*3710*/  UMOV UR5, 0x1 ;  /* 0x0000000100057882 */ /* 0x000fe20000000000 */
[----:B---3--:R-:W-:-:S05]  /*3720*/  LOP3.LUT R16, R12, R3, RZ, 0x3c, !PT ;  /* 0x000000030c107212 */ /* 0x008fca00078e3cff */
[----:B------:R2:W-:Y:S01]  /*3730*/  STL [R1+0xe0], R16 ;  /* 0x0000e01001007387 */ /* 0x0005e20000100800 */
[----:B01----:R-:W-:-:S07]  /*3740*/  IMAD.WIDE R2, R41, 0x1c, R18 ;  /* 0x0000001c29027825 */ /* 0x003fce00078e0212 */
[----:B--2---:R-:W-:Y:S05]  /*3750*/  CALL.REL.NOINC `($__internal_0_$__cuda_sm20_div_u64) ;  /* 0x0000006000747944 */ /* 0x004fea0003c00000 */
[----:B------:R-:W0:Y:S01]  /*3760*/  I2F.U32.RP R14, R36 ;  /* 0x00000024000e7306 */ /* 0x000e220000209000 */
[----:B------:R-:W1:Y:S01]  /*3770*/  LDCU UR7, c[0x0][0x40c] ;  /* 0x00008180ff0777ac */ /* 0x000e620008000800 */
[----:B------:R-:W-:Y:S01]  /*3780*/  ISETP.NE.U32.AND P2, PT, R36, RZ, PT ;  /* 0x000000ff2400720c */ /* 0x000fe20003f45070 */
[----:B------:R-:W-:Y:S01]  /*3790*/  IMAD.MOV.U32 R34, RZ, RZ, R36 ;  /* 0x000000ffff227224 */ /* 0x000fe200078e0024 */
[----:B------:R-:W2:Y:S04]  /*37a0*/  LDCU UR6, c[0x0][0x40c] ;  /* 0x00008180ff0677ac */ /* 0x000ea80008000800 */
[----:B0-----:R-:W0:Y:S01]  /*37b0*/  MUFU.RCP R14, R14 ;  /* 0x0000000e000e7308 */ /* 0x001e220000001000 */
[----:B-1----:R-:W-:Y:S01]  /*37c0*/  USHF.R.S32.HI UR7, URZ, 0x1f, UR7 ;  /* 0x0000001fff077899 */ /* 0x002fe20008011407 */
[----:B0-----:R-:W-:Y:S01]  /*37d0*/  VIADD R18, R14, 0xffffffe ;  /* 0x0ffffffe0e127836 */ /* 0x001fe20000000000 */
[----:B------:R-:W-:-:S05]  /*37e0*/  MOV R14, 0x38e0 ;  /* 0x000038e0000e7802 */ /* 0x000fca0000000f00 */
[----:B------:R0:W1:Y:S02]  /*37f0*/  F2I.FTZ.U32.TRUNC.NTZ R19, R18 ;  /* 0x0000001200137305 */ /* 0x000064000021f000 */
[----:B0-----:R-:W-:Y:S02]  /*3800*/  IMAD.MOV.U32 R18, RZ, RZ, RZ ;  /* 0x000000ffff127224 */ /* 0x001fe400078e00ff */
[----:B-1----:R-:W-:-:S04]  /*3810*/  IMAD.MOV R5, RZ, RZ, -R19 ;  /* 0x000000ffff057224 */ /* 0x002fc800078e0a13 */
[----:B------:R-:W-:-:S04]  /*3820*/  IMAD R5, R5, R36, RZ ;  /* 0x0000002405057224 */ /* 0x000fc800078e02ff */
[----:B------:R-:W-:-:S06]  /*3830*/  IMAD.HI.U32 R20, R19, R5, R18 ;  /* 0x0000000513147227 */ /* 0x000fcc00078e0012 */
[----:B------:R-:W-:-:S04]  /*3840*/  IMAD.HI.U32 R5, R20, R15, RZ ;  /* 0x0000000f14057227 */ /* 0x000fc800078e00ff */
[----:B------:R-:W-:-:S04]  /*3850*/  IMAD.MOV R17, RZ, RZ, -R5 ;  /* 0x000000ffff117224 */ /* 0x000fc800078e0a05 */
[----:B------:R-:W-:-:S05]  /*3860*/  IMAD R17, R36, R17, R15 ;  /* 0x0000001124117224 */ /* 0x000fca00078e020f */
[----:B------:R-:W-:-:S13]  /*3870*/  ISETP.GE.U32.AND P0, PT, R17, R36, PT ;  /* 0x000000241100720c */ /* 0x000fda0003f06070 */
[----:B------:R-:W-:Y:S02]  /*3880*/  @P0 IMAD.IADD R17, R17, 0x1, -R36 ;  /* 0x0000000111110824 */ /* 0x000fe400078e0a24 */
[----:B------:R-:W-:-:S03]  /*3890*/  @P0 VIADD R5, R5, 0x1 ;  /* 0x0000000105050836 */ /* 0x000fc60000000000 */
[----:B------:R-:W-:-:S13]  /*38a0*/  ISETP.GE.U32.AND P1, PT, R17, R36, PT ;  /* 0x000000241100720c */ /* 0x000fda0003f26070 */
[----:B------:R-:W-:Y:S01]  /*38b0*/  @P1 VIADD R5, R5, 0x1 ;  /* 0x0000000105051836 */ /* 0x000fe20000000000 */
[----:B--2---:R-:W-:-:S07]  /*38c0*/  @!P2 LOP3.LUT R5, RZ, R36, RZ, 0x33, !PT ;  /* 0x00000024ff05a212 */ /* 0x004fce00078e33ff */
[----:B------:R-:W-:Y:S05]  /*38d0*/  CALL.REL.NOINC `($__internal_0_$__cuda_sm20_div_u64) ;  /* 0x0000006000147944 */ /* 0x000fea0003c00000 */
[----:B------:R-:W0:Y:S01]  /*38e0*/  I2F.U32.RP R20, R36 ;  /* 0x0000002400147306 */ /* 0x000e220000209000 */
[----:B------:R-:W1:Y:S01]  /*38f0*/  LDC.64 R28, c[0x0][0x3e8] ;  /* 0x0000fa00ff1c7b82 */ /* 0x000e620000000a00 */
[----:B------:R-:W2:Y:S01]  /*3900*/  LDCU.64 UR8, c[0x0][0x380] ;  /* 0x00007000ff0877ac */ /* 0x000ea20008000a00 */
[----:B------:R-:W-:Y:S01]  /*3910*/  ISETP.NE.U32.AND P2, PT, R36, RZ, PT ;  /* 0x000000ff2400720c */ /* 0x000fe20003f45070 */
[----:B------:R3:W-:Y:S01]  /*3920*/  STG.E desc[UR10][R2.64+0x18], RZ ;  /* 0x000018ff02007986 */ /* 0x0007e2000c10190a */
[----:B------:R-:W-:Y:S01]  /*3930*/  I2FP.F32.U32 R15, R15 ;  /* 0x0000000f000f7245 */ /* 0x000fe20000201000 */
[----:B------:R-:W4:Y:S03]  /*3940*/  LDCU UR7, c[0x0][0x408] ;  /* 0x00008100ff0777ac */ /* 0x000f260008000800 */
[----:B------:R-:W5:Y:S01]  /*3950*/  LDC.64 R24, c[0x0][0x400] ;  /* 0x00010000ff187b82 */ /* 0x000f620000000a00 */
[----:B0-----:R-:W0:Y:S07]  /*3960*/  MUFU.RCP R20, R20 ;  /* 0x0000001400147308 */ /* 0x001e2e0000001000 */
[----:B------:R-:W3:Y:S01]  /*3970*/  LDC R23, c[0x0][0x3fc] ;  /* 0x0000ff00ff177b82 */ /* 0x000ee20000000800 */
[----:B-1----:R1:W-:Y:S01]  /*3980*/  STG.E desc[UR10][R2.64+0x8], R29 ;  /* 0x0000081d02007986 */ /* 0x0023e2000c10190a */
[----:B0-----:R-:W-:-:S03]  /*3990*/  IADD3 R18, PT, PT, R20, 0xffffffe, RZ ;  /* 0x0ffffffe14127810 */ /* 0x001fc60007ffe0ff */
[----:B-----5:R1:W-:Y:S03]  /*39a0*/  STG.E desc[UR10][R2.64+0x10], R24 ;  /* 0x0000101802007986 */ /* 0x0203e6000c10190a */
[----:B------:R-:W0:Y:S01]  /*39b0*/  LDC R20, c[0x0][0x3e4] ;  /* 0x0000f900ff147b82 */ /* 0x000e220000000800 */
[----:B------:R5:W2:Y:S01]  /*39c0*/  F2I.FTZ.U32.TRUNC.NTZ R19, R18 ;  /* 0x0000001200137305 */ /* 0x000aa2000021f000 */
[----:B------:R1:W-:Y:S04]  /*39d0*/  STG.E desc[UR10][R2.64+0x14], R25 ;  /* 0x0000141902007986 */ /* 0x0003e8000c10190a */
[----:B---3--:R1:W-:Y:S01]  /*39e0*/  STG.E desc[UR10][R2.64+0xc], R23 ;  /* 0x00000c1702007986 */ /* 0x0083e2000c10190a */
[----:B-----5:R-:W-:-:S02]  /*39f0*/  IMAD.MOV.U32 R18, RZ, RZ, RZ ;  /* 0x000000ffff127224 */ /* 0x020fc400078e00ff */
[----:B--2---:R-:W-:-:S04]  /*3a00*/  IMAD.MOV R17, RZ, RZ, -R19 ;  /* 0x000000ffff117224 */ /* 0x004fc800078e0a13 */
[----:B------:R-:W-:-:S04]  /*3a10*/  IMAD R17, R17, R36, RZ ;  /* 0x0000002411117224 */ /* 0x000fc800078e02ff */
[----:B------:R-:W-:Y:S02]  /*3a20*/  IMAD.HI.U32 R17, R19, R17, R18 ;  /* 0x0000001113117227 */ /* 0x000fe400078e0012 */
[----:B------:R-:W2:Y:S04]  /*3a30*/  LDC.64 R18, c[0x0][0x390] ;  /* 0x0000e400ff127b82 */ /* 0x000ea80000000a00 */
[----:B------:R-:W-:-:S04]  /*3a40*/  IMAD.HI.U32 R14, R17, R12, RZ ;  /* 0x0000000c110e7227 */ /* 0x000fc800078e00ff */
[----:B------:R-:W-:-:S04]  /*3a50*/  IMAD.MOV R17, RZ, RZ, -R14 ;  /* 0x000000ffff117224 */ /* 0x000fc800078e0a0e */
[----:B------:R-:W-:-:S05]  /*3a60*/  IMAD R17, R36, R17, R12 ;  /* 0x0000001124117224 */ /* 0x000fca00078e020c */
[----:B------:R-:W-:-:S13]  /*3a70*/  ISETP.GE.U32.AND P0, PT, R17, R36, PT ;  /* 0x000000241100720c */ /* 0x000fda0003f06070 */
[----:B------:R-:W-:Y:S02]  /*3a80*/  @P0 IMAD.IADD R17, R17, 0x1, -R36 ;  /* 0x0000000111110824 */ /* 0x000fe400078e0a24 */
[----:B------:R-:W-:-:S03]  /*3a90*/  @P0 VIADD R14, R14, 0x1 ;  /* 0x000000010e0e0836 */ /* 0x000fc60000000000 */
[----:B------:R-:W-:Y:S02]  /*3aa0*/  ISETP.GE.U32.AND P1, PT, R17, R36, PT ;  /* 0x000000241100720c */ /* 0x000fe40003f26070 */
[----:B------:R-:W-:Y:S02]  /*3ab0*/  ISETP.NE.U32.AND P0, PT, RZ, UR8, PT ;  /* 0x00000008ff007c0c */ /* 0x000fe4000bf05070 */
[----:B------:R-:W-:Y:S02]  /*3ac0*/  I2FP.F32.U32 R17, R12 ;  /* 0x0000000c00117245 */ /* 0x000fe40000201000 */
[----:B------:R-:W-:-:S03]  /*3ad0*/  ISETP.NE.AND.EX P0, PT, RZ, UR9, PT, P0 ;  /* 0x00000009ff007c0c */ /* 0x000fc6000bf05300 */
[----:B------:R-:W-:-:S04]  /*3ae0*/  FMUL R17, R17, R28 ;  /* 0x0000001c11117220 */ /* 0x000fc80000400000 */
[----:B------:R-:W-:Y:S01]  /*3af0*/  @P1 VIADD R14, R14, 0x1 ;  /* 0x000000010e0e1836 */ /* 0x000fe20000000000 */
[----:B------:R-:W-:Y:S01]  /*3b00*/  @!P2 LOP3.LUT R14, RZ, R36, RZ, 0x33, !PT ;  /* 0x00000024ff0ea212 */ /* 0x000fe200078e33ff */
[----:B------:R-:W-:-:S04]  /*3b10*/  FMUL R17, R17, 2.3283064365386962891e-10 ;  /* 0x2f80000011117820 */ /* 0x000fc80000400000 */
[----:B----4-:R-:W-:Y:S02]  /*3b20*/  IMAD R21, R14, UR7, R5 ;  /* 0x000000070e157c24 */ /* 0x010fe4000f8e0205 */
[----:B0-----:R-:W-:Y:S01]  /*3b30*/  FMUL R5, R15, R20 ;  /* 0x000000140f057220 */ /* 0x001fe20000400000 */
[----:B------:R1:W-:Y:S01]  /*3b40*/  STG.E desc[UR10][R2.64+0x4], R17 ;  /* 0x0000041102007986 */ /* 0x0003e2000c10190a */
[----:B--2---:R-:W-:-:S04]  /*3b50*/  IMAD.WIDE R14, R21, 0x8, R18 ;  /* 0x00000008150e7825 */ /* 0x004fc800078e0212 */
[----:B------:R-:W-:Y:S01]  /*3b60*/  FMUL R5, R5, 2.3283064365386962891e-10 ;  /* 0x2f80000005057820 */ /* 0x000fe20000400000 */
[----:B------:R-:W-:Y:S02]  /*3b70*/  IMAD.MOV.U32 R18, RZ, RZ, 0x1 ;  /* 0x00000001ff127424 */ /* 0x000fe400078e00ff */
[----:B------:R-:W-:Y:S02]  /*3b80*/  IMAD.MOV.U32 R19, RZ, RZ, 0x0 ;  /* 0x00000000ff137424 */ /* 0x000fe400078e00ff */
[----:B------:R1:W-:Y:S04]  /*3b90*/  STG.E desc[UR10][R2.64], R5 ;  /* 0x0000000502007986 */ /* 0x0003e8000c10190a */
[----:B------:R1:W-:Y:S01]  /*3ba0*/  REDG.E.ADD.64.STRONG.GPU desc[UR10][R14.64], R18 ;  /* 0x000000120e00798e */ /* 0x0003e2000c12e50a */
[----:B------:R-:W-:Y:S05]  /*3bb0*/  @!P0 EXIT ;  /* 0x000000000000894d */ /* 0x000fea0003800000 */
[----:B------:R-:W-:Y:S01]  /*3bc0*/  FMUL R31, |R20|, 8388608 ;  /* 0x4b000000141f7820 */ /* 0x000fe20000400200 */
[----:B------:R-:W-:Y:S01]  /*3bd0*/  FMUL R30, |R28|, 8388608 ;  /* 0x4b0000001c1e7820 */ /* 0x000fe20000400200 */
[----:B------:R-:W0:Y:S01]  /*3be0*/  LDCU UR5, c[0x0][0x3ec] ;  /* 0x00007d80ff0577ac */ /* 0x000e220008000800 */
[----:B------:R-:W-:Y:S01]  /*3bf0*/  HFMA2 R40, -RZ, RZ, 0, 0 ;  /* 0x00000000ff287431 */ /* 0x000fe200000001ff */
[----:B------:R-:W-:Y:S01]  /*3c00*/  BSSY B0, `(.L_x_11) ;  /* 0x00005ce000007945 */ /* 0x000fe20003800000 */
[----:B-1----:R-:W-:Y:S01]  /*3c10*/  LOP3.LUT R29, R31, 0x7fffff, RZ, 0xc0, !PT ;  /* 0x007fffff1f1d7812 */ /* 0x002fe200078ec0ff */
[----:B------:R-:W1:Y:S01]  /*3c20*/  LDCU UR14, c[0x0][0x3fc] ;  /* 0x00007f80ff0e77ac */ /* 0x000e620008000800 */
[----:B------:R-:W-:Y:S01]  /*3c30*/  LOP3.LUT R26, R30, 0x7fffff, RZ, 0xc0, !PT ;  /* 0x007fffff1e1a7812 */ /* 0x000fe200078ec0ff */
[----:B------:R-:W-:Y:S01]  /*3c40*/  IMAD.MOV.U32 R15, RZ, RZ, R5 ;  /* 0x000000ffff0f7224 */ /* 0x000fe200078e0005 */
[----:B------:R-:W-:Y:S01]  /*3c50*/  LOP3.LUT R29, R29, 0x3f800000, RZ, 0xfc, !PT ;  /* 0x3f8000001d1d7812 */ /* 0x000fe200078efcff */
[----:B------:R-:W2:Y:S01]  /*3c60*/  LDCU.64 UR12, c[0x0][0x400] ;  /* 0x00008000ff0c77ac */ /* 0x000ea20008000a00 */
[----:B------:R-:W-:Y:S01]  /*3c70*/  LOP3.LUT R26, R26, 0x3f800000, RZ, 0xfc, !PT ;  /* 0x3f8000001a1a7812 */ /* 0x000fe200078efcff */
[----:B------:R-:W-:Y:S01]  /*3c80*/  FADD R28, |R28|, -RZ ;  /* 0x800000ff1c1c7221 */ /* 0x000fe20000000200 */
[----:B------:R3:W4:Y:S01]  /*3c90*/  MUFU.RCP R27, R29 ;  /* 0x0000001d001b7308 */ /* 0x0007220000001000 */
[----:B------:R-:W5:Y:S01]  /*3ca0*/  LDCU UR4, c[0x0][0x40c] ;  /* 0x00008180ff0477ac */ /* 0x000f620008000800 */
[----:B------:R-:W-:Y:S01]  /*3cb0*/  FADD R25, |R20|, -RZ ;  /* 0x800000ff14197221 */ /* 0x000fe20000000200 */
[----:B------:R-:W-:Y:S01]  /*3cc0*/  IMAD.MOV.U32 R14, RZ, RZ, RZ ;  /* 0x000000ffff0e7224 */ /* 0x000fe200078e00ff */
[----:B------:R-:W3:Y:S01]  /*3cd0*/  LDCU UR6, c[0x0][0x410] ;  /* 0x00008200ff0677ac */ /* 0x000ee20008000800 */
[----:B------:R-:W-:-:S03]  /*3ce0*/  IMAD.MOV.U32 R5, RZ, RZ, RZ ;  /* 0x000000ffff057224 */ /* 0x000fc600078e00ff */
[----:B------:R2:W4:Y:S01]  /*3cf0*/  MUFU.RCP R24, R26 ;  /* 0x0000001a00187308 */ /* 0x0005220000001000 */
[----:B------:R-:W-:Y:S01]  /*3d00*/  UIADD3 UR8, UP0, UPT, UR8, -0x1, URZ ;  /* 0xffffffff08087890 */ /* 0x000fe2000ff1e0ff */
[----:B------:R-:W-:Y:S02]  /*3d10*/  IMAD.MOV.U32 R18, RZ, RZ, RZ ;  /* 0x000000ffff127224 */ /* 0x000fe400078e00ff */
[----:B------:R-:W-:Y:S01]  /*3d20*/  IMAD.MOV.U32 R12, RZ, RZ, R4 ;  /* 0x000000ffff0c7224 */ /* 0x000fe200078e0004 */
[----:B------:R-:W-:Y:S01]  /*3d30*/  UIADD3.X UR9, UPT, UPT, UR9, -0x1, URZ, UP0, !UPT ;  /* 0xffffffff09097890 */ /* 0x000fe200087fe4ff */
[----:B0-----:R-:W-:Y:S02]  /*3d40*/  IMAD.U32 R19, RZ, RZ, UR5 ;  /* 0x00000005ff137e24 */ /* 0x001fe4000f8e00ff */
[----:B-1----:R-:W-:Y:S02]  /*3d50*/  IMAD.U32 R43, RZ, RZ, UR14 ;  /* 0x0000000eff2b7e24 */ /* 0x002fe4000f8e00ff */
[----:B--2---:R-:W-:Y:S01]  /*3d60*/  IMAD.U32 R38, RZ, RZ, UR12 ;  /* 0x0000000cff267e24 */ /* 0x004fe2000f8e00ff */
[----:B------:R-:W-:Y:S01]  /*3d70*/  UIADD3 UR12, UPT, UPT, UR7, -0x1, URZ ;  /* 0xffffffff070c7890 */ /* 0x000fe2000fffe0ff */
[----:B------:R-:W-:Y:S01]  /*3d80*/  IMAD.U32 R41, RZ, RZ, UR13 ;  /* 0x0000000dff297e24 */ /* 0x000fe2000f8e00ff */
[----:B-----5:R-:W-:-:S02]  /*3d90*/  UIADD3 UR13, UPT, UPT, UR4, -0x1, URZ ;  /* 0xffffffff040d7890 */ /* 0x020fc4000fffe0ff */
[----:B---3--:R-:W-:Y:S02]  /*3da0*/  UIADD3 UR6, UPT, UPT, UR6, -0x1, URZ ;  /* 0xffffffff06067890 */ /* 0x008fe4000fffe0ff */
[----:B----4-:R-:W-:-:S12]  /*3db0*/  UIMAD UR7, UR7, UR4, URZ ;  /* 0x00000004070772a4 */ /* 0x010fd8000f8e02ff */
.L_x_106:
[----:B------:R-:W-:Y:S01]  /*3dc0*/  SHF.R.U32.HI R20, RZ, 0x2, R7 ;  /* 0x00000002ff147819 */ /* 0x000fe20000011607 */
[----:B-1----:R-:W-:Y:S01]  /*3dd0*/  IMAD.MOV.U32 R45, RZ, RZ, R6 ;  /* 0x000000ffff2d7224 */ /* 0x002fe200078e0006 */
[----:B------:R-:W-:Y:S05]  /*3de0*/  YIELD ;  /* 0x0000000000007946 */ /* 0x000fea0003800000 */
[----:B------:R-:W-:Y:S01]  /*3df0*/  LOP3.LUT R20, R20, R7, RZ, 0x3c, !PT ;  /* 0x0000000714147212 */ /* 0x000fe200078e3cff */
[----:B------:R-:W-:Y:S01]  /*3e00*/  IMAD.SHL.U32 R7, R9, 0x10, RZ ;  /* 0x0000001009077824 */ /* 0x000fe200078e00ff */
[----:B------:R-:W-:Y:S01]  /*3e10*/  BSSY.RECONVERGENT B3, `(.L_x_12) ;  /* 0x000003a000037945 */ /* 0x000fe20003800200 */
[----:B------:R-:W-:-:S02]  /*3e20*/  VIADD R6, R6, 0x587c5 ;  /* 0x000587c506067836 */ /* 0x000fc40000000000 */
[C---:B----4-:R-:W-:Y:S02]  /*3e30*/  IMAD.SHL.U32 R21, R20.reuse, 0x2, RZ ;  /* 0x0000000214157824 */ /* 0x050fe400078e00ff */
[----:B------:R-:W-:Y:S02]  /*3e40*/  IMAD.MOV.U32 R37, RZ, RZ, R13 ;  /* 0x000000ffff257224 */ /* 0x000fe400078e000d */
[----:B------:R-:W-:Y:S01]  /*3e50*/  IMAD.MOV.U32 R39, RZ, RZ, R16 ;  /* 0x000000ffff277224 */ /* 0x000fe200078e0010 */
[----:B------:R-:W-:Y:S01]  /*3e60*/  LOP3.LUT R20, R20, R21, R7, 0x96, !PT ;  /* 0x0000001514147212 */ /* 0x000fe200078e9607 */
[----:B------:R-:W-:-:S03]  /*3e70*/  IMAD.MOV.U32 R21, RZ, RZ, 0x3e055027 ;  /* 0x3e055027ff157424 */ /* 0x000fc600078e00ff */
[----:B------:R-:W-:Y:S01]  /*3e80*/  LOP3.LUT R23, R20, R9, RZ, 0x3c, !PT ;  /* 0x0000000914177212 */ /* 0x000fe200078e3cff */
[----:B------:R-:W-:-:S04]  /*3e90*/  IMAD.MOV.U32 R20, RZ, RZ, 0x2f800000 ;  /* 0x2f800000ff147424 */ /* 0x000fc800078e00ff */
[----:B------:R-:W-:-:S05]  /*3ea0*/  IMAD.IADD R7, R23, 0x1, R6 ;  /* 0x0000000117077824 */ /* 0x000fca00078e0206 */
[----:B------:R-:W-:-:S05]  /*3eb0*/  I2FP.F32.U32 R7, R7 ;  /* 0x0000000700077245 */ /* 0x000fca0000201000 */
[----:B------:R-:W-:-:S04]  /*3ec0*/  FFMA R7, R7, R20, 1.1641532182693481445e-10 ;  /* 0x2f00000007077423 */ /* 0x000fc80000000014 */
[----:B------:R-:W-:-:S04]  /*3ed0*/  FADD R7, R7, -1 ;  /* 0xbf80000007077421 */ /* 0x000fc80000000000 */
[----:B------:R-:W-:-:S04]  /*3ee0*/  FADD R7, R7, 1 ;  /* 0x3f80000007077421 */ /* 0x000fc80000000000 */
[----:B------:R-:W-:-:S05]  /*3ef0*/  FADD R20, R7, 1.1920928955078125e-07 ;  /* 0x3400000007147421 */ /* 0x000fca0000000000 */
[----:B------:R-:W-:-:S13]  /*3f00*/  FSETP.GEU.AND P0, PT, R20, 1.175494350822287508e-38, PT ;  /* 0x008000001400780b */ /* 0x000fda0003f0e000 */
[----:B------:R-:W-:-:S04]  /*3f10*/  @!P0 FMUL R20, R20, 8388608 ;  /* 0x4b00000014148820 */ /* 0x000fc80000400000 */
[----:B------:R-:W-:-:S05]  /*3f20*/  VIADD R7, R20, 0xc0d55555 ;  /* 0xc0d5555514077836 */ /* 0x000fca0000000000 */
[----:B------:R-:W-:-:S04]  /*3f30*/  LOP3.LUT R33, R7, 0xff800000, RZ, 0xc0, !PT ;  /* 0xff80000007217812 */ /* 0x000fc800078ec0ff */
[----:B------:R-:W-:Y:S01]  /*3f40*/  I2FP.F32.S32 R22, R33 ;  /* 0x0000002100167245 */ /* 0x000fe20000201400 */
[----:B------:R-:W-:Y:S01]  /*3f50*/  IMAD.IADD R7, R20, 0x1, -R33 ;  /* 0x0000000114077824 */ /* 0x000fe200078e0a21 */
[----:B------:R-:W-:-:S03]  /*3f60*/  MOV R33, 0x7f800000 ;  /* 0x7f80000000217802 */ /* 0x000fc60000000f00 */
[----:B------:R-:W-:Y:S02]  /*3f70*/  FADD R32, R7, -1 ;  /* 0xbf80000007207421 */ /* 0x000fe40000000000 */
[----:B0-----:R-:W0:Y:S02]  /*3f80*/  LDC R7, c[0x0][0x3d8] ;  /* 0x0000f600ff077b82 */ /* 0x001e240000000800 */
[----:B------:R-:W-:-:S04]  /*3f90*/  FFMA R21, R32, -R21, 0.14084610342979431152 ;  /* 0x3e1039f620157423 */ /* 0x000fc80000000815 */
[----:B------:R-:W-:-:S04]  /*3fa0*/  FFMA R21, R32, R21, -0.12148627638816833496 ;  /* 0xbdf8cdcc20157423 */ /* 0x000fc80000000015 */
[----:B------:R-:W-:-:S04]  /*3fb0*/  FFMA R21, R32, R21, 0.13980610668659210205 ;  /* 0x3e0f295520157423 */ /* 0x000fc80000000015 */
[----:B------:R-:W-:-:S04]  /*3fc0*/  FFMA R21, R32, R21, -0.16684235632419586182 ;  /* 0xbe2ad8b920157423 */ /* 0x000fc80000000015 */
[----:B------:R-:W-:-:S04]  /*3fd0*/  FFMA R21, R32, R21, 0.20012299716472625732 ;  /* 0x3e4ced0b20157423 */ /* 0x000fc80000000015 */
[C---:B------:R-:W-:Y:S01]  /*3fe0*/  FFMA R21, R32.reuse, R21, -0.24999669194221496582 ;  /* 0xbe7fff2220157423 */ /* 0x040fe20000000015 */
[----:B0-----:R-:W0:Y:S03]  /*3ff0*/  MUFU.RCP R42, R7 ;  /* 0x00000007002a7308 */ /* 0x001e260000001000 */
[----:B------:R-:W-:-:S04]  /*4000*/  FFMA R21, R32, R21, 0.33333182334899902344 ;  /* 0x3eaaaa7820157423 */ /* 0x000fc80000000015 */
[----:B------:R-:W-:Y:S01]  /*4010*/  FFMA R35, R32, R21, -0.5 ;  /* 0xbf00000020237423 */ /* 0x000fe20000000015 */
[----:B------:R-:W-:Y:S02]  /*4020*/  FSEL R21, RZ, -23, P0 ;  /* 0xc1b80000ff157808 */ /* 0x000fe40000000000 */
[----:B------:R-:W-:Y:S01]  /*4030*/  ISETP.GT.U32.AND P0, PT, R20, 0x7f7fffff, PT ;  /* 0x7f7fffff1400780c */ /* 0x000fe20003f04070 */
[----:B------:R-:W-:Y:S02]  /*4040*/  FMUL R35, R32, R35 ;  /* 0x0000002320237220 */ /* 0x000fe40000400000 */
[----:B------:R-:W-:Y:S01]  /*4050*/  FFMA R21, R22, 1.1920928955078125e-07, R21 ;  /* 0x3400000016157823 */ /* 0x000fe20000000015 */
[----:B------:R-:W-:Y:S02]  /*4060*/  IMAD.MOV.U32 R22, RZ, RZ, R8 ;  /* 0x000000ffff167224 */ /* 0x000fe400078e0008 */
[----:B------:R-:W-:Y:S01]  /*4070*/  FFMA R32, R32, R35, R32 ;  /* 0x0000002320207223 */ /* 0x000fe20000000020 */
[----:B------:R-:W-:-:S03]  /*4080*/  IMAD.MOV.U32 R35, RZ, RZ, R11 ;  /* 0x000000ffff237224 */ /* 0x000fc600078e000b */
[----:B------:R-:W-:Y:S01]  /*4090*/  FFMA R52, R21, 0.69314718246459960938, R32 ;  /* 0x3f31721815347823 */ /* 0x000fe20000000020 */
[----:B0-----:R-:W-:Y:S02]  /*40a0*/  FFMA R21, R42, -R7, 1 ;  /* 0x3f8000002a157423 */ /* 0x001fe40000000807 */
[C---:B------:R-:W-:Y:S01]  /*40b0*/  @P0 FFMA R52, R20.reuse, R33, +INF ;  /* 0x7f80000014340423 */ /* 0x040fe20000000021 */
[----:B------:R-:W-:Y:S01]  /*40c0*/  FSETP.NEU.AND P0, PT, R20, RZ, PT ;  /* 0x000000ff1400720b */ /* 0x000fe20003f0d000 */
[----:B------:R-:W-:-:S03]  /*40d0*/  FFMA R21, R42, R21, R42 ;  /* 0x000000152a157223 */ /* 0x000fc6000000002a */
[----:B------:R-:W-:-:S05]  /*40e0*/  FSEL R52, -R52, +INF , P0 ;  /* 0x7f80000034347808 */ /* 0x000fca0000000100 */
[----:B------:R-:W-:-:S03]  /*40f0*/  FFMA R20, R52, R21, RZ ;  /* 0x0000001534147223 */ /* 0x000fc600000000ff */
[----:B------:R-:W0:Y:S01]  /*4100*/  FCHK P0, R52, R7 ;  /* 0x0000000734007302 */ /* 0x000e220000000000 */
[----:B------:R-:W-:-:S04]  /*4110*/  FFMA R32, R20, -R7, R52 ;  /* 0x8000000714207223 */ /* 0x000fc80000000034 */
[----:B------:R-:W-:Y:S01]  /*4120*/  FFMA R32, R21, R32, R20 ;  /* 0x0000002015207223 */ /* 0x000fe20000000014 */
[----:B------:R-:W-:Y:S02]  /*4130*/  IMAD.MOV.U32 R21, RZ, RZ, R9 ;  /* 0x000000ffff157224 */ /* 0x000fe400078e0009 */
[----:B------:R-:W-:Y:S01]  /*4140*/  IMAD.MOV.U32 R20, RZ, RZ, R10 ;  /* 0x000000ffff147224 */ /* 0x000fe200078e000a */
[----:B0-23--:R-:W-:Y:S06]  /*4150*/  @!P0 BRA `(.L_x_13) ;  /* 0x0000000000148947 */ /* 0x00dfec0003800000 */
[----:B------:R-:W0:Y:S01]  /*4160*/  LDCU UR4, c[0x0][0x3d8] ;  /* 0x00007b00ff0477ac */ /* 0x000e220008000800 */
[----:B------:R-:W-:Y:S01]  /*4170*/  MOV R48, 0x41a0 ;  /* 0x000041a000307802 */ /* 0x000fe20000000f00 */
[----:B0-----:R-:W-:-:S07]  /*4180*/  IMAD.U32 R7, RZ, RZ, UR4 ;  /* 0x00000004ff077e24 */ /* 0x001fce000f8e00ff */
[----:B------:R-:W-:Y:S05]  /*4190*/  CALL.REL.NOINC `($__internal_3_$__cuda_sm3x_div_rn_noftz_f32_slowpath) ;  /* 0x00000060000c7944 */ /* 0x000fea0003c00000 */
[----:B------:R-:W-:-:S07]  /*41a0*/  IMAD.MOV.U32 R32, RZ, RZ, R7 ;  /* 0x000000ffff207224 */ /* 0x000fce00078e0007 */
.L_x_13:
[----:B------:R-:W-:Y:S05]  /*41b0*/  BSYNC.RECONVERGENT B3 ;  /* 0x0000000000037941 */ /* 0x000fea0003800200 */
.L_x_12:
[----:B------:R-:W-:Y:S01]  /*41c0*/  FMNMX R32, R32, 1.1920928955078125e-07, !PT ;  /* 0x3400000020207809 */ /* 0x000fe20007800000 */
[----:B------:R-:W-:Y:S04]  /*41d0*/  BSSY.RECONVERGENT B3, `(.L_x_14) ;  /* 0x0000030000037945 */ /* 0x000fe80003800200 */
[-C--:B------:R-:W-:Y:S01]  /*41e0*/  FMUL R8, R41, R32.reuse ;  /* 0x0000002029087220 */ /* 0x080fe20000400000 */
[-C--:B------:R-:W-:Y:S01]  /*41f0*/  FMUL R42, R43, R32.reuse ;  /* 0x000000202b2a7220 */ /* 0x080fe20000400000 */
[----:B------:R-:W-:Y:S02]  /*4200*/  FMUL R32, R38, R32 ;  /* 0x0000002026207220 */ /* 0x000fe40000400000 */
[----:B------:R-:W-:-:S05]  /*4210*/  FADD R7, R8, R19 ;  /* 0x0000001308077221 */ /* 0x000fca0000000000 */
[----:B------:R-:W-:-:S13]  /*4220*/  FSETP.GTU.AND P3, PT, R7, RZ, PT ;  /* 0x000000ff0700720b */ /* 0x000fda0003f6c000 */
[----:B------:R-:W-:Y:S05]  /*4230*/  @P3 BRA `(.L_x_15) ;  /* 0x00000000004c3947 */ /* 0x000fea0003800000 */
[----:B------:R-:W0:Y:S01]  /*4240*/  MUFU.RCP R7, R8 ;  /* 0x0000000800077308 */ /* 0x000e220000001000 */
[----:B------:R-:W-:Y:S07]  /*4250*/  BSSY.RECONVERGENT B4, `(.L_x_16) ;  /* 0x000000c000047945 */ /* 0x000fee0003800200 */
[----:B------:R-:W1:Y:S01]  /*4260*/  FCHK P0, R19, R8 ;  /* 0x0000000813007302 */ /* 0x000e620000000000 */
[----:B0-----:R-:W-:-:S04]  /*4270*/  FFMA R44, -R8, R7, 1 ;  /* 0x3f800000082c7423 */ /* 0x001fc80000000107 */
[----:B------:R-:W-:-:S04]  /*4280*/  FFMA R44, R7, R44, R7 ;  /* 0x0000002c072c7223 */ /* 0x000fc80000000007 */
[----:B------:R-:W-:-:S04]  /*4290*/  FFMA R7, R44, R19, RZ ;  /* 0x000000132c077223 */ /* 0x000fc800000000ff */
[----:B------:R-:W-:-:S04]  /*42a0*/  FFMA R46, -R8, R7, R19 ;  /* 0x00000007082e7223 */ /* 0x000fc80000000113 */
[----:B------:R-:W-:Y:S01]  /*42b0*/  FFMA R7, R44, R46, R7 ;  /* 0x0000002e2c077223 */ /* 0x000fe20000000007 */
[----:B-1----:R-:W-:Y:S06]  /*42c0*/  @!P0 BRA `(.L_x_17) ;  /* 0x0000000000108947 */ /* 0x002fec0003800000 */
[----:B------:R-:W-:Y:S01]  /*42d0*/  IMAD.MOV.U32 R52, RZ, RZ, R19 ;  /* 0x000000ffff347224 */ /* 0x000fe200078e0013 */
[----:B------:R-:W-:Y:S01]  /*42e0*/  MOV R48, 0x4310 ;  /* 0x0000431000307802 */ /* 0x000fe20000000f00 */
[----:B------:R-:W-:-:S07]  /*42f0*/  IMAD.MOV.U32 R7, RZ, RZ, R8 ;  /* 0x000000ffff077224 */ /* 0x000fce00078e0008 */
[----:B------:R-:W-:Y:S05]  /*4300*/  CALL.REL.NOINC `($__internal_3_$__cuda_sm3x_div_rn_noftz_f32_slowpath) ;  /* 0x0000005c00b07944 */ /* 0x000fea0003c00000 */
.L_x_17:
[----:B------:R-:W-:Y:S05]  /*4310*/  BSYNC.RECONVERGENT B4 ;  /* 0x0000000000047941 */ /* 0x000fea0003800200 */
.L_x_16:
[----:B------:R-:W-:Y:S01]  /*4320*/  PLOP3.LUT P0, PT, PT, PT, PT, 0x80, 0x8 ;  /* 0x000000000008781c */ /* 0x000fe20003f0f070 */
[-C--:B------:R-:W-:Y:S01]  /*4330*/  FMUL R42, R42, |R7|.reuse ;  /* 0x400000072a2a7220 */ /* 0x080fe20000400000 */
[-C--:B------:R-:W-:Y:S01]  /*4340*/  FMUL R32, R32, |R7|.reuse ;  /* 0x4000000720207220 */ /* 0x080fe20000400000 */
[----:B------:R-:W-:Y:S01]  /*4350*/  FMUL R8, R8, |R7| ;  /* 0x4000000708087220 */ /* 0x000fe20000400000 */
[----:B------:R-:W-:Y:S09]  /*4360*/  BRA `(.L_x_18) ;  /* 0x0000000000587947 */ /* 0x000ff20003800000 */
.L_x_15:
[----:B------:R-:W0:Y:S01]  /*4370*/  LDC R52, c[0x0][0x3ec] ;  /* 0x0000fb00ff347b82 */ /* 0x000e220000000800 */
[----:B------:R-:W-:Y:S02]  /*4380*/  PLOP3.LUT P0, PT, PT, PT, PT, 0x80, 0x8 ;  /* 0x000000000008781c */ /* 0x000fe40003f0f070 */
[----:B0-----:R-:W-:-:S13]  /*4390*/  FSETP.GE.AND P1, PT, R7, R52, PT ;  /* 0x000000340700720b */ /* 0x001fda0003f26000 */
[----:B------:R-:W-:Y:S05]  /*43a0*/  @!P1 BRA `(.L_x_18) ;  /* 0x0000000000489947 */ /* 0x000fea0003800000 */
[----:B------:R-:W0:Y:S01]  /*43b0*/  MUFU.RCP R7, R8 ;  /* 0x0000000800077308 */ /* 0x000e220000001000 */
[----:B------:R-:W-:Y:S01]  /*43c0*/  FADD R52, -R19, R52 ;  /* 0x0000003413347221 */ /* 0x000fe20000000100 */
[----:B------:R-:W-:Y:S06]  /*43d0*/  BSSY.RECONVERGENT B4, `(.L_x_19) ;  /* 0x000000b000047945 */ /* 0x000fec0003800200 */
        /* <DEDUP_REMOVED lines=8> */
[----:B------:R-:W-:-:S07]  /*4460*/  MOV R48, 0x4480 ;  /* 0x0000448000307802 */ /* 0x000fce0000000f00 */
[----:B------:R-:W-:Y:S05]  /*4470*/  CALL.REL.NOINC `($__internal_3_$__cuda_sm3x_div_rn_noftz_f32_slowpath) ;  /* 0x0000005c00547944 */ /* 0x000fea0003c00000 */
.L_x_20:
[----:B------:R-:W-:Y:S05]  /*4480*/  BSYNC.RECONVERGENT B4 ;  /* 0x0000000000047941 */ /* 0x000fea0003800200 */
.L_x_19:
[----:B------:R-:W-:Y:S01]  /*4490*/  PLOP3.LUT P0, PT, PT, PT, PT, 0x8, 0x80 ;  /* 0x000000000080781c */ /* 0x000fe20003f0e170 */
[-C--:B------:R-:W-:Y:S01]  /*44a0*/  FMUL R42, R42, |R7|.reuse ;  /* 0x400000072a2a7220 */ /* 0x080fe20000400000 */
[-C--:B------:R-:W-:Y:S01]  /*44b0*/  FMUL R32, R32, |R7|.reuse ;  /* 0x4000000720207220 */ /* 0x080fe20000400000 */
[----:B------:R-:W-:-:S10]  /*44c0*/  FMUL R8, R8, |R7| ;  /* 0x4000000708087220 */ /* 0x000fd40000400000 */
.L_x_18:
[----:B------:R-:W-:Y:S05]  /*44d0*/  BSYNC.RECONVERGENT B3 ;  /* 0x0000000000037941 */ /* 0x000fea0003800200 */
.L_x_14:
[----:B------:R-:W0:Y:S01]  /*44e0*/  LDC R44, c[0x0][0x3e4] ;  /* 0x0000f900ff2c7b82 */ /* 0x000e220000000800 */
[----:B------:R-:W-:Y:S01]  /*44f0*/  FADD R15, R42, R15 ;  /* 0x0000000f2a0f7221 */ /* 0x000fe20000000000 */
[----:B------:R-:W-:Y:S01]  /*4500*/  BSSY.RECONVERGENT B1, `(.L_x_21) ;  /* 0x0000042000017945 */ /* 0x000fe20003800200 */
[----:B------:R-:W-:Y:S01]  /*4510*/  FADD R17, R32, R17 ;  /* 0x0000001120117221 */ /* 0x000fe20000000000 */
[----:B------:R-:W-:Y:S01]  /*4520*/  FADD R19, R8, R19 ;  /* 0x0000001308137221 */ /* 0x000fe20000000000 */
[C---:B------:R-:W-:Y:S01]  /*4530*/  FADD R7, |R15|.reuse, -RZ ;  /* 0x800000ff0f077221 */ /* 0x040fe20000000200 */
[----:B0-----:R-:W-:-:S13]  /*4540*/  FSETP.GEU.AND P1, PT, |R15|, |R44|, PT ;  /* 0x4000002c0f00720b */ /* 0x001fda0003f2e200 */
[----:B------:R-:W-:Y:S05]  /*4550*/  @!P1 BRA `(.L_x_22) ;  /* 0x0000000000f09947 */ /* 0x000fea0003800000 */
[----:B------:R-:W-:-:S13]  /*4560*/  FSETP.GTU.AND P1, PT, R7, R31, PT ;  /* 0x0000001f0700720b */ /* 0x000fda0003f2c000 */
[----:B------:R-:W-:Y:S05]  /*4570*/  @P1 BRA `(.L_x_23) ;  /* 0x0000000000741947 */ /* 0x000fea0003800000 */
[C---:B------:R-:W-:Y:S01]  /*4580*/  FMUL R9, |R44|.reuse, 16777216 ;  /* 0x4b8000002c097820 */ /* 0x040fe20000400200 */
[----:B------:R-:W-:Y:S01]  /*4590*/  FSETP.GEU.AND P1, PT, |R44|, 1.175494350822287508e-38, PT ;  /* 0x008000002c00780b */ /* 0x000fe20003f2e200 */
[----:B------:R-:W-:Y:S01]  /*45a0*/  FMUL R8, R7, 16777216 ;  /* 0x4b80000007087820 */ /* 0x000fe20000400000 */
[----:B------:R-:W-:Y:S02]  /*45b0*/  BSSY.RECONVERGENT B2, `(.L_x_24) ;  /* 0x0000017000027945 */ /* 0x000fe40003800200 */
[----:B------:R-:W-:Y:S02]  /*45c0*/  FSEL R9, R9, |R44|, !P1 ;  /* 0x4000002c09097208 */ /* 0x000fe40004800000 */
[----:B------:R-:W-:-:S04]  /*45d0*/  FSEL R8, R8, R7, !P1 ;  /* 0x0000000708087208 */ /* 0x000fc80004800000 */
[----:B------:R-:W0:Y:S02]  /*45e0*/  MUFU.RCP R9, R9 ;  /* 0x0000000900097308 */ /* 0x000e240000001000 */
[----:B0-----:R-:W-:-:S06]  /*45f0*/  FMUL R8, R9, R8 ;  /* 0x0000000809087220 */ /* 0x001fcc0000400000 */
[----:B------:R-:W0:Y:S02]  /*4600*/  FRND.TRUNC R8, R8 ;  /* 0x0000000800087307 */ /* 0x000e24000020d000 */
[----:B0-----:R-:W-:-:S05]  /*4610*/  FFMA R33, R8, -|R44|, R7 ;  /* 0xc000002c08217223 */ /* 0x001fca0000000007 */
[----:B------:R-:W-:-:S13]  /*4620*/  ISETP.GE.U32.AND P1, PT, R33, R25, PT ;  /* 0x000000192100720c */ /* 0x000fda0003f26070 */
[----:B------:R-:W-:Y:S05]  /*4630*/  @!P1 BRA `(.L_x_25) ;  /* 0x0000000000389947 */ /* 0x000fea0003800000 */
[----:B------:R-:W-:-:S04]  /*4640*/  ISETP.GE.U32.AND P1, PT, R33, -0x7fffffff, PT ;  /* 0x800000012100780c */ /* 0x000fc80003f26070 */
[----:B------:R-:W-:-:S09]  /*4650*/  FSETP.GEU.OR P2, PT, R33, -|R44|, !P1 ;  /* 0xc000002c2100720b */ /* 0x000fd20004f4e400 */
[----:B------:R-:W-:-:S04]  /*4660*/  @P1 FADD R9, R8, -1 ;  /* 0xbf80000008091421 */ /* 0x000fc80000000000 */
[----:B------:R-:W-:-:S04]  /*4670*/  @!P2 FADD R9, R9, -1 ;  /* 0xbf8000000909a421 */ /* 0x000fc80000000000 */
[----:B------:R-:W-:Y:S01]  /*4680*/  @P1 IMAD.MOV.U32 R8, RZ, RZ, R9 ;  /* 0x000000ffff081224 */ /* 0x000fe200078e0009 */
[----:B------:R-:W-:Y:S06]  /*4690*/  @P1 BRA `(.L_x_25) ;  /* 0x0000000000201947 */ /* 0x000fec0003800000 */
[----:B------:R-:W-:Y:S01]  /*46a0*/  FADD R9, |R44|, |R44| ;  /* 0x4000002c2c097221 */ /* 0x000fe20000000200 */
[----:B------:R-:W-:-:S04]  /*46b0*/  FADD R8, R8, 1 ;  /* 0x3f80000008087421 */ /* 0x000fc80000000000 */
[----:B------:R-:W-:-:S13]  /*46c0*/  FSETP.GE.AND P1, PT, R33, R9, PT ;  /* 0x000000092100720b */ /* 0x000fda0003f26000 */
[----:B------:R-:W-:-:S05]  /*46d0*/  @P1 FFMA R9, |R44|, -3, R33 ;  /* 0xc04000002c091823 */ /* 0x000fca0000000221 */
[----:B------:R-:W-:Y:S01]  /*46e0*/  FSETP.GE.AND P2, PT, R9, RZ, P1 ;  /* 0x000000ff0900720b */ /* 0x000fe20000f46000 */
[----:B------:R-:W-:-:S12]  /*46f0*/  @P1 FADD R9, R8, 1 ;  /* 0x3f80000008091421 */ /* 0x000fd80000000000 */
[----:B------:R-:W-:-:S04]  /*4700*/  @P2 FADD R9, R9, 1 ;  /* 0x3f80000009092421 */ /* 0x000fc80000000000 */
[----:B------:R-:W-:-:S07]  /*4710*/  @P1 IMAD.MOV.U32 R8, RZ, RZ, R9 ;  /* 0x000000ffff081224 */ /* 0x000fce00078e0009 */
.L_x_25:
[----:B------:R-:W-:Y:S05]  /*4720*/  BSYNC.RECONVERGENT B2 ;  /* 0x0000000000027941 */ /* 0x000fea0003800200 */
.L_x_24:
[----:B------:R-:W-:Y:S01]  /*4730*/  FFMA R7, R8, -|R44|, R7 ;  /* 0xc000002c08077223 */ /* 0x000fe20000000007 */
[----:B------:R-:W-:Y:S06]  /*4740*/  BRA `(.L_x_22) ;  /* 0x0000000000747947 */ /* 0x000fec0003800000 */
.L_x_23:
[----:B------:R-:W-:Y:S01]  /*4750*/  LOP3.LUT R8, R31, 0xff800000, RZ, 0xc0, !PT ;  /* 0xff8000001f087812 */ /* 0x000fe200078ec0ff */
[----:B------:R-:W-:Y:S01]  /*4760*/  BSSY.RECONVERGENT B2, `(.L_x_26) ;  /* 0x0000019000027945 */ /* 0x000fe20003800200 */
[C---:B------:R-:W-:Y:S02]  /*4770*/  ISETP.GT.U32.AND P1, PT, R7.reuse, 0x7f7fffff, PT ;  /* 0x7f7fffff0700780c */ /* 0x040fe40003f24070 */
[C---:B------:R-:W-:Y:S02]  /*4780*/  IADD3 R9, PT, PT, R7.reuse, -R8, RZ ;  /* 0x8000000807097210 */ /* 0x040fe40007ffe0ff */
[----:B------:R-:W-:Y:S02]  /*4790*/  LOP3.LUT R7, R7, 0x7fffff, RZ, 0xc0, !PT ;  /* 0x007fffff07077812 */ /* 0x000fe400078ec0ff */
[----:B------:R-:W-:Y:S02]  /*47a0*/  LOP3.LUT R9, R9, 0xff800000, RZ, 0xc0, !PT ;  /* 0xff80000009097812 */ /* 0x000fe400078ec0ff */
[----:B------:R-:W-:-:S02]  /*47b0*/  FSETP.GT.AND P4, PT, |R44|, RZ, PT ;  /* 0x000000ff2c00720b */ /* 0x000fc40003f84200 */
[----:B------:R-:W-:Y:S01]  /*47c0*/  FSEL R32, R8, +QNAN , !P1 ;  /* 0x7fffffff08207808 */ /* 0x000fe20004800000 */
[----:B------:R-:W-:Y:S01]  /*47d0*/  VIADD R9, R9, 0xb800000 ;  /* 0x0b80000009097836 */ /* 0x000fe20000000000 */
[----:B------:R-:W-:Y:S02]  /*47e0*/  LOP3.LUT R8, R7, 0x3f800000, RZ, 0xfc, !PT ;  /* 0x3f80000007087812 */ /* 0x000fe400078efcff */
[----:B------:R-:W-:Y:S02]  /*47f0*/  FSEL R7, R32, +QNAN , P4 ;  /* 0x7fffffff20077808 */ /* 0x000fe40002000000 */
[----:B------:R-:W-:-:S13]  /*4800*/  ISETP.NE.AND P2, PT, R9, RZ, PT ;  /* 0x000000ff0900720c */ /* 0x000fda0003f45270 */
[----:B------:R-:W-:Y:S05]  /*4810*/  @!P2 BRA `(.L_x_27) ;  /* 0x000000000034a947 */ /* 0x000fea0003800000 */
.L_x_28:
[----:B------:R-:W-:-:S05]  /*4820*/  VIMNMX.U32 R32, PT, PT, R9, 0xb800000, PT ;  /* 0x0b80000009207848 */ /* 0x000fca0003fe0000 */
[----:B------:R-:W-:Y:S02]  /*4830*/  IMAD.IADD R8, R32, 0x1, R8 ;  /* 0x0000000120087824 */ /* 0x000fe400078e0208 */
[----:B------:R-:W-:Y:S02]  /*4840*/  IMAD.IADD R9, R9, 0x1, -R32 ;  /* 0x0000000109097824 */ /* 0x000fe400078e0a20 */
[----:B------:R-:W-:-:S03]  /*4850*/  FMUL R42, R27, R8 ;  /* 0x000000081b2a7220 */ /* 0x000fc60000400000 */
[----:B------:R-:W-:Y:S01]  /*4860*/  ISETP.NE.AND P2, PT, R9, RZ, PT ;  /* 0x000000ff0900720c */ /* 0x000fe20003f45270 */
[----:B------:R-:W-:-:S04]  /*4870*/  FFMA R33, -R29, R42, R8 ;  /* 0x0000002a1d217223 */ /* 0x000fc80000000108 */
[----:B------:R-:W-:-:S04]  /*4880*/  FFMA R33, R27, R33, R42 ;  /* 0x000000211b217223 */ /* 0x000fc8000000002a */
[----:B------:R-:W-:-:S04]  /*4890*/  FFMA R42, -R29, R33, R8 ;  /* 0x000000211d2a7223 */ /* 0x000fc80000000108 */
[----:B------:R-:W-:-:S06]  /*48a0*/  FFMA.RZ R42, R27, R42, R33 ;  /* 0x0000002a1b2a7223 */ /* 0x000fcc000000c021 */
[----:B------:R-:W0:Y:S02]  /*48b0*/  FRND.TRUNC R42, R42 ;  /* 0x0000002a002a7307 */ /* 0x000e24000020d000 */
[----:B0-----:R-:W-:-:S05]  /*48c0*/  FFMA R8, -R29, R42, R8 ;  /* 0x0000002a1d087223 */ /* 0x001fca0000000108 */
[----:B------:R-:W-:-:S13]  /*48d0*/  ISETP.NE.AND P1, PT, R8, RZ, PT ;  /* 0x000000ff0800720c */ /* 0x000fda0003f25270 */
[----:B------:R-:W-:Y:S05]  /*48e0*/  @P1 BRA P2, `(.L_x_28) ;  /* 0xfffffffc00cc1947 */ /* 0x000fea000103ffff */
.L_x_27:
[----:B------:R-:W-:Y:S05]  /*48f0*/  BSYNC.RECONVERGENT B2 ;  /* 0x0000000000027941 */ /* 0x000fea0003800200 */
.L_x_26:
[----:B------:R-:W-:-:S04]  /*4900*/  FMUL R8, R8, 1.1920928955078125e-07 ;  /* 0x3400000008087820 */ /* 0x000fc80000400000 */
[----:B------:R-:W-:-:S07]  /*4910*/  FMUL R7, R7, R8 ;  /* 0x0000000807077220 */ /* 0x000fce0000400000 */
.L_x_22:
[----:B------:R-:W-:Y:S05]  /*4920*/  BSYNC.RECONVERGENT B1 ;  /* 0x0000000000017941 */ /* 0x000fea0003800200 */
.L_x_21:
[----:B------:R-:W0:Y:S01]  /*4930*/  LDC R8, c[0x0][0x3e8] ;  /* 0x0000fa00ff087b82 */ /* 0x000e220000000800 */
[C---:B------:R-:W-:Y:S01]  /*4940*/  FSETP.NAN.AND P1, PT, |R7|.reuse, |R7|, PT ;  /* 0x400000070700720b */ /* 0x040fe20003f28200 */
[----:B------:R-:W-:Y:S01]  /*4950*/  BSSY.RECONVERGENT B1, `(.L_x_29) ;  /* 0x0000044000017945 */ /* 0x000fe20003800200 */
[----:B------:R-:W-:-:S04]  /*4960*/  LOP3.LUT R32, R7, 0x80000000, R15, 0xb8, !PT ;  /* 0x8000000007207812 */ /* 0x000fc800078eb80f */
[----:B------:R-:W-:Y:S01]  /*4970*/  FSEL R15, R7, R32, P1 ;  /* 0x00000020070f7208 */ /* 0x000fe20000800000 */
[----:B------:R-:W-:-:S03]  /*4980*/  FADD R7, |R17|, -RZ ;  /* 0x800000ff11077221 */ /* 0x000fc60000000200 */
[----:B------:R-:W-:Y:S02]  /*4990*/  FSETP.GEU.AND P1, PT, R15, RZ, PT ;  /* 0x000000ff0f00720b */ /* 0x000fe40003f2e000 */
[----:B0-----:R-:W-:-:S11]  /*49a0*/  FSETP.GEU.AND P2, PT, |R17|, |R8|, PT ;  /* 0x400000081100720b */ /* 0x001fd60003f4e200 */
[----:B------:R-:W-:Y:S02]  /*49b0*/  @!P1 FADD R15, R15, R44 ;  /* 0x0000002c0f0f9221 */ /* 0x000fe40000000000 */
        /* <DEDUP_REMOVED lines=29> */
.L_x_33:
[----:B------:R-:W-:Y:S05]  /*4b90*/  BSYNC.RECONVERGENT B2 ;  /* 0x0000000000027941 */ /* 0x000fea0003800200 */
.L_x_32:
[----:B------:R-:W-:Y:S01]  /*4ba0*/  FFMA R7, R32, -|R8|, R7 ;  /* 0xc000000820077223 */ /* 0x000fe20000000007 */
[----:B------:R-:W-:Y:S06]  /*4bb0*/  BRA `(.L_x_30) ;  /* 0x0000000000747947 */ /* 0x000fec0003800000 */
.L_x_31:
[----:B------:R-:W-:Y:S01]  /*4bc0*/  LOP3.LUT R32, R30, 0xff800000, RZ, 0xc0, !PT ;  /* 0xff8000001e207812 */ /* 0x000fe200078ec0ff */
[----:B------:R-:W-:Y:S01]  /*4bd0*/  BSSY.RECONVERGENT B2, `(.L_x_34) ;  /* 0x0000019000027945 */ /* 0x000fe20003800200 */
[C---:B------:R-:W-:Y:S02]  /*4be0*/  ISETP.GT.U32.AND P1, PT, R7.reuse, 0x7f7fffff, PT ;  /* 0x7f7fffff0700780c */ /* 0x040fe40003f24070 */
[----:B------:R-:W-:Y:S01]  /*4bf0*/  FSETP.GT.AND P4, PT, |R8|, RZ, PT ;  /* 0x000000ff0800720b */ /* 0x000fe20003f84200 */
[C---:B------:R-:W-:Y:S01]  /*4c00*/  IMAD.IADD R9, R7.reuse, 0x1, -R32 ;  /* 0x0000000107097824 */ /* 0x040fe200078e0a20 */
[----:B------:R-:W-:Y:S02]  /*4c10*/  LOP3.LUT R7, R7, 0x7fffff, RZ, 0xc0, !PT ;  /* 0x007fffff07077812 */ /* 0x000fe400078ec0ff */
[----:B------:R-:W-:Y:S02]  /*4c20*/  FSEL R32, R32, +QNAN , !P1 ;  /* 0x7fffffff20207808 */ /* 0x000fe40004800000 */
[----:B------:R-:W-:-:S05]  /*4c30*/  LOP3.LUT R9, R9, 0xff800000, RZ, 0xc0, !PT ;  /* 0xff80000009097812 */ /* 0x000fca00078ec0ff */
[----:B------:R-:W-:Y:S01]  /*4c40*/  VIADD R33, R9, 0xb800000 ;  /* 0x0b80000009217836 */ /* 0x000fe20000000000 */
[----:B------:R-:W-:Y:S02]  /*4c50*/  LOP3.LUT R9, R7, 0x3f800000, RZ, 0xfc, !PT ;  /* 0x3f80000007097812 */ /* 0x000fe400078efcff */
[----:B------:R-:W-:Y:S02]  /*4c60*/  FSEL R7, R32, +QNAN , P4 ;  /* 0x7fffffff20077808 */ /* 0x000fe40002000000 */
[----:B------:R-:W-:-:S13]  /*4c70*/  ISETP.NE.AND P2, PT, R33, RZ, PT ;  /* 0x000000ff2100720c */ /* 0x000fda0003f45270 */
[----:B------:R-:W-:Y:S05]  /*4c80*/  @!P2 BRA `(.L_x_35) ;  /* 0x000000000034a947 */ /* 0x000fea0003800000 */
.L_x_36:
        /* <DEDUP_REMOVED lines=13> */
.L_x_35:
[----:B------:R-:W-:Y:S05]  /*4d60*/  BSYNC.RECONVERGENT B2 ;  /* 0x0000000000027941 */ /* 0x000fea0003800200 */
.L_x_34:
[----:B------:R-:W-:-:S04]  /*4d70*/  FMUL R32, R9, 1.1920928955078125e-07 ;  /* 0x3400000009207820 */ /* 0x000fc80000400000 */
[----:B------:R-:W-:-:S07]  /*4d80*/  FMUL R7, R7, R32 ;  /* 0x0000002007077220 */ /* 0x000fce0000400000 */
.L_x_30:
[----:B------:R-:W-:Y:S05]  /*4d90*/  BSYNC.RECONVERGENT B1 ;  /* 0x0000000000017941 */ /* 0x000fea0003800200 */
.L_x_29:
[----:B------:R-:W0:Y:S01]  /*4da0*/  LDC R42, c[0x0][0x3f0] ;  /* 0x0000fc00ff2a7b82 */ /* 0x000e220000000800 */
[C---:B------:R-:W-:Y:S01]  /*4db0*/  FSETP.NAN.AND P1, PT, |R7|.reuse, |R7|, PT ;  /* 0x400000070700720b */ /* 0x040fe20003f28200 */
[----:B------:R-:W-:Y:S01]  /*4dc0*/  BSSY.RECONVERGENT B3, `(.L_x_37) ;  /* 0x0000012000037945 */ /* 0x000fe20003800200 */
[----:B------:R-:W-:-:S04]  /*4dd0*/  LOP3.LUT R32, R7, 0x80000000, R17, 0xb8, !PT ;  /* 0x8000000007207812 */ /* 0x000fc800078eb811 */
[----:B------:R-:W-:-:S04]  /*4de0*/  FSEL R17, R7, R32, P1 ;  /* 0x0000002007117208 */ /* 0x000fc80000800000 */
[----:B------:R-:W-:Y:S01]  /*4df0*/  FSETP.GEU.AND P2, PT, R17, RZ, PT ;  /* 0x000000ff1100720b */ /* 0x000fe20003f4e000 */
[----:B0-----:R-:W0:-:S12]  /*4e00*/  MUFU.RCP R9, R42 ;  /* 0x0000002a00097308 */ /* 0x001e180000001000 */
[----:B------:R-:W-:Y:S01]  /*4e10*/  @!P2 FADD R17, R17, R8 ;  /* 0x000000081111a221 */ /* 0x000fe20000000000 */
[----:B------:R-:W1:Y:S01]  /*4e20*/  FCHK P1, R15, R42 ;  /* 0x0000002a0f007302 */ /* 0x000e620000020000 */
[----:B0-----:R-:W-:-:S04]  /*4e30*/  FFMA R32, R9, -R42, 1 ;  /* 0x3f80000009207423 */ /* 0x001fc8000000082a */
[----:B------:R-:W-:-:S04]  /*4e40*/  FFMA R32, R9, R32, R9 ;  /* 0x0000002009207223 */ /* 0x000fc80000000009 */
[----:B------:R-:W-:-:S04]  /*4e50*/  FFMA R7, R15, R32, RZ ;  /* 0x000000200f077223 */ /* 0x000fc800000000ff */
[----:B------:R-:W-:-:S04]  /*4e60*/  FFMA R9, R7, -R42, R15 ;  /* 0x8000002a07097223 */ /* 0x000fc8000000000f */
[----:B------:R-:W-:Y:S01]  /*4e70*/  FFMA R7, R32, R9, R7 ;  /* 0x0000000920077223 */ /* 0x000fe20000000007 */
[----:B-1----:R-:W-:Y:S06]  /*4e80*/  @!P1 BRA `(.L_x_38) ;  /* 0x0000000000149947 */ /* 0x002fec0003800000 */
[----:B------:R-:W0:Y:S01]  /*4e90*/  LDCU UR4, c[0x0][0x3f0] ;  /* 0x00007e00ff0477ac */ /* 0x000e220008000800 */
[----:B------:R-:W-:Y:S01]  /*4ea0*/  IMAD.MOV.U32 R52, RZ, RZ, R15 ;  /* 0x000000ffff347224 */ /* 0x000fe200078e000f */
[----:B------:R-:W-:Y:S01]  /*4eb0*/  MOV R48, 0x4ee0 ;  /* 0x00004ee000307802 */ /* 0x000fe20000000f00 */
[----:B0-----:R-:W-:-:S07]  /*4ec0*/  IMAD.U32 R7, RZ, RZ, UR4 ;  /* 0x00000004ff077e24 */ /* 0x001fce000f8e00ff */
[----:B------:R-:W-:Y:S05]  /*4ed0*/  CALL.REL.NOINC `($__internal_3_$__cuda_sm3x_div_rn_noftz_f32_slowpath) ;  /* 0x0000005000bc7944 */ /* 0x000fea0003c00000 */
.L_x_38:
[----:B------:R-:W-:Y:S05]  /*4ee0*/  BSYNC.RECONVERGENT B3 ;  /* 0x0000000000037941 */ /* 0x000fea0003800200 */
.L_x_37:
[----:B------:R-:W0:Y:S01]  /*4ef0*/  LDC R42, c[0x0][0x3f4] ;  /* 0x0000fd00ff2a7b82 */ /* 0x000e220000000800 */
[----:B------:R-:W1:Y:S01]  /*4f00*/  LDCU UR4, c[0x0][0x408] ;  /* 0x00008100ff0477ac */ /* 0x000e620008000800 */
[----:B------:R-:W1:Y:S01]  /*4f10*/  F2I.TRUNC.NTZ R7, R7 ;  /* 0x0000000700077305 */ /* 0x000e62000020f100 */
[----:B------:R-:W-:Y:S01]  /*4f20*/  BSSY.RECONVERGENT B3, `(.L_x_39) ;  /* 0x0000010000037945 */ /* 0x000fe20003800200 */
[----:B-1----:R-:W-:-:S04]  /*4f30*/  ISETP.GE.AND P2, PT, R7, UR4, PT ;  /* 0x0000000407007c0c */ /* 0x002fc8000bf46270 */
[----:B------:R-:W-:Y:S02]  /*4f40*/  SEL R47, R7, UR12, !P2 ;  /* 0x0000000c072f7c07 */ /* 0x000fe4000d000000 */
[----:B0-----:R-:W0:Y:S08]  /*4f50*/  MUFU.RCP R8, R42 ;  /* 0x0000002a00087308 */ /* 0x001e300000001000 */
        /* <DEDUP_REMOVED lines=12> */
.L_x_40:
[----:B------:R-:W-:Y:S05]  /*5020*/  BSYNC.RECONVERGENT B3 ;  /* 0x0000000000037941 */ /* 0x000fea0003800200 */
.L_x_39:
[----:B------:R-:W0:Y:S01]  /*5030*/  LDC.64 R32, c[0x0][0x408] ;  /* 0x00010200ff207b82 */ /* 0x000e220000000a00 */
[----:B------:R-:W0:Y:S01]  /*5040*/  F2I.TRUNC.NTZ R8, R7 ;  /* 0x0000000700087305 */ /* 0x000e22000020f100 */
[----:B------:R-:W-:Y:S01]  /*5050*/  BSSY.RECONVERGENT B3, `(.L_x_41) ;  /* 0x0000484000037945 */ /* 0x000fe20003800200 */
[----:B0-----:R-:W-:-:S04]  /*5060*/  ISETP.GE.AND P1, PT, R8, R33, PT ;  /* 0x000000210800720c */ /* 0x001fc80003f26270 */
[----:B------:R-:W-:-:S05]  /*5070*/  SEL R8, R8, UR13, !P1 ;  /* 0x0000000d08087c07 */ /* 0x000fca000c800000 */
[----:B------:R-:W-:Y:S01]  /*5080*/  IMAD R47, R8, R32, R47 ;  /* 0x00000020082f7224 */ /* 0x000fe200078e022f */
[----:B------:R-:W-:Y:S06]  /*5090*/  @P3 BRA `(.L_x_42) ;  /* 0x0000001400cc3947 */ /* 0x000fec0003800000 */
[----:B------:R-:W-:Y:S01]  /*50a0*/  ISETP.NE.AND P0, PT, R18, RZ, PT ;  /* 0x000000ff1200720c */ /* 0x000fe20003f05270 */
[----:B------:R-:W-:-:S12]  /*50b0*/  BSSY.RECONVERGENT B1, `(.L_x_43) ;  /* 0x0000018000017945 */ /* 0x000fd80003800200 */
[----:B------:R-:W-:Y:S05]  /*50c0*/  @P0 BRA `(.L_x_44) ;  /* 0x0000000000240947 */ /* 0x000fea0003800000 */
[----:B------:R-:W0:Y:S01]  /*50d0*/  LDC.64 R8, c[0x0][0x3a0] ;  /* 0x0000e800ff087b82 */ /* 0x000e220000000a00 */
[----:B------:R-:W-:Y:S02]  /*50e0*/  HFMA2 R6, -RZ, RZ, 0, 5.9604644775390625e-08 ;  /* 0x00000001ff067431 */ /* 0x000fe400000001ff */
[----:B------:R-:W-:Y:S02]  /*50f0*/  IMAD.MOV.U32 R7, RZ, RZ, 0x0 ;  /* 0x00000000ff077424 */ /* 0x000fe400078e00ff */
[----:B0-----:R-:W-:-:S05]  /*5100*/  IMAD.WIDE R8, R47, 0x8, R8 ;  /* 0x000000082f087825 */ /* 0x001fca00078e0208 */
[----:B------:R1:W-:Y:S01]  /*5110*/  REDG.E.ADD.64.STRONG.GPU desc[UR10][R8.64], R6 ;  /* 0x000000060800798e */ /* 0x0003e2000c12e50a */
[----:B------:R-:W-:Y:S01]  /*5120*/  IADD3 R20, P0, PT, R14, 0x1, RZ ;  /* 0x000000010e147810 */ /* 0x000fe20007f1e0ff */
[----:B------:R-:W-:-:S04]  /*5130*/  IMAD.MOV.U32 R18, RZ, RZ, RZ ;  /* 0x000000ffff127224 */ /* 0x000fc800078e00ff */
[----:B------:R-:W-:Y:S01]  /*5140*/  IMAD.X R33, RZ, RZ, R5, P0 ;  /* 0x000000ffff217224 */ /* 0x000fe200000e0605 */
[----:B------:R-:W-:Y:S07]  /*5150*/  BRA `(.L_x_45) ;  /* 0x0000000000347947 */ /* 0x000fee0003800000 */
.L_x_44:
[----:B------:R-:W-:Y:S01]  /*5160*/  ISETP.NE.AND P0, PT, R40, 0x1, PT ;  /* 0x000000012800780c */ /* 0x000fe20003f05270 */
[----:B------:R-:W-:Y:S02]  /*5170*/  IMAD.MOV.U32 R18, RZ, RZ, R40 ;  /* 0x000000ffff127224 */ /* 0x000fe400078e0028 */
[----:B------:R-:W-:Y:S02]  /*5180*/  IMAD.MOV.U32 R20, RZ, RZ, R14 ;  /* 0x000000ffff147224 */ /* 0x000fe400078e000e */
[----:B------:R-:W-:-:S08]  /*5190*/  IMAD.MOV.U32 R33, RZ, RZ, R5 ;  /* 0x000000ffff217224 */ /* 0x000fd000078e0005 */
[----:B------:R-:W-:Y:S05]  /*51a0*/  @P0 BRA `(.L_x_45) ;  /* 0x0000000000200947 */ /* 0x000fea0003800000 */
[----:B------:R-:W0:Y:S01]  /*51b0*/  LDC.64 R8, c[0x0][0x3a8] ;  /* 0x0000ea00ff087b82 */ /* 0x000e220000000a00 */
[----:B------:R-:W-:Y:S02]  /*51c0*/  IMAD.MOV.U32 R6, RZ, RZ, 0x1 ;  /* 0x00000001ff067424 */ /* 0x000fe400078e00ff */
[----:B------:R-:W-:Y:S02]  /*51d0*/  IMAD.MOV.U32 R7, RZ, RZ, 0x0 ;  /* 0x00000000ff077424 */ /* 0x000fe400078e00ff */
[----:B0-----:R-:W-:-:S05]  /*51e0*/  IMAD.WIDE R8, R47, 0x8, R8 ;  /* 0x000000082f087825 */ /* 0x001fca00078e0208 */
[----:B------:R0:W-:Y:S01]  /*51f0*/  REDG.E.ADD.64.STRONG.GPU desc[UR10][R8.64], R6 ;  /* 0x000000060800798e */ /* 0x0001e2000c12e50a */
[----:B------:R-:W-:Y:S01]  /*5200*/  IADD3 R20, P0, PT, R14, 0x1, RZ ;  /* 0x000000010e147810 */ /* 0x000fe20007f1e0ff */
[----:B------:R-:W-:-:S04]  /*5210*/  IMAD.MOV.U32 R18, RZ, RZ, 0x1 ;  /* 0x00000001ff127424 */ /* 0x000fc800078e00ff */
[----:B------:R-:W-:-:S08]  /*5220*/  IMAD.X R33, RZ, RZ, R5, P0 ;  /* 0x000000ffff217224 */ /* 0x000fd000000e0605 */
.L_x_45:
[----:B------:R-:W-:Y:S05]  /*5230*/  BSYNC.RECONVERGENT B1 ;  /* 0x0000000000017941 */ /* 0x000fea0003800200 */
.L_x_43:
[----:B01----:R-:W-:Y:S01]  /*5240*/  SHF.R.U32.HI R7, RZ, 0x2, R10 ;  /* 0x00000002ff077819 */ /* 0x003fe2000001160a */
[----:B------:R-:W-:Y:S01]  /*5250*/  IMAD.SHL.U32 R6, R23, 0x10, RZ ;  /* 0x0000001017067824 */ /* 0x000fe200078e00ff */
[----:B------:R-:W0:Y:S02]  /*5260*/  LDCU UR4, c[0x0][0x3e0] ;  /* 0x00007c00ff0477ac */ /* 0x000e240008000800 */
[----:B------:R-:W-:Y:S01]  /*5270*/  LOP3.LUT R7, R7, R10, RZ, 0x3c, !PT ;  /* 0x0000000a07077212 */ /* 0x000fe200078e3cff */
[----:B------:R-:W-:-:S04]  /*5280*/  IMAD.MOV.U32 R10, RZ, RZ, 0x2f800000 ;  /* 0x2f800000ff0a7424 */ /* 0x000fc800078e00ff */
[----:B------:R-:W-:-:S05]  /*5290*/  IMAD.SHL.U32 R8, R7, 0x2, RZ ;  /* 0x0000000207087824 */ /* 0x000fca00078e00ff */
[----:B------:R-:W-:Y:S01]  /*52a0*/  LOP3.LUT R8, R7, R8, R6, 0x96, !PT ;  /* 0x0000000807087212 */ /* 0x000fe200078e9606 */
[----:B------:R-:W-:-:S03]  /*52b0*/  VIADD R6, R45, 0xb0f8a ;  /* 0x000b0f8a2d067836 */ /* 0x000fc60000000000 */
[----:B------:R-:W-:-:S04]  /*52c0*/  LOP3.LUT R49, R8, R23, RZ, 0x3c, !PT ;  /* 0x0000001708317212 */ /* 0x000fc800078e3cff */
[----:B------:R-:W-:-:S04]  /*52d0*/  IADD3 R7, PT, PT, R49, R6, RZ ;  /* 0x0000000631077210 */ /* 0x000fc80007ffe0ff */
[----:B------:R-:W-:-:S05]  /*52e0*/  I2FP.F32.U32 R7, R7 ;  /* 0x0000000700077245 */ /* 0x000fca0000201000 */
[----:B------:R-:W-:-:S04]  /*52f0*/  FFMA R7, R7, R10, 1.1641532182693481445e-10 ;  /* 0x2f00000007077423 */ /* 0x000fc8000000000a */
[----:B------:R-:W-:-:S05]  /*5300*/  FADD R7, -R7, 1 ;  /* 0x3f80000007077421 */ /* 0x000fca0000000100 */
[----:B0-----:R-:W-:-:S13]  /*5310*/  FSETP.GTU.AND P0, PT, R7, UR4, PT ;  /* 0x0000000407007c0b */ /* 0x001fda000bf0c000 */
[----:B------:R-:W-:Y:S05]  /*5320*/  @P0 BRA `(.L_x_46) ;  /* 0x0000000c00880947 */ /* 0x000fea0003800000 */
[----:B------:R-:W0:Y:S01]  /*5330*/  LDC.64 R8, c[0x0][0x3b0] ;  /* 0x0000ec00ff087b82 */ /* 0x000e220000000a00 */
[----:B------:R-:W-:Y:S02]  /*5340*/  IMAD.SHL.U32 R5, R49, 0x10, RZ ;  /* 0x0000001031057824 */ /* 0x000fe400078e00ff */
[----:B------:R-:W-:Y:S02]  /*5350*/  IMAD.MOV.U32 R6, RZ, RZ, 0x1 ;  /* 0x00000001ff067424 */ /* 0x000fe400078e00ff */
[----:B------:R-:W-:Y:S02]  /*5360*/  IMAD.MOV.U32 R7, RZ, RZ, 0x0 ;  /* 0x00000000ff077424 */ /* 0x000fe400078e00ff */
[----:B0-----:R-:W-:Y:S01]  /*5370*/  IMAD.WIDE R38, R47, 0x8, R8 ;  /* 0x000000082f267825 */ /* 0x001fe200078e0208 */
[----:B------:R-:W-:-:S04]  /*5380*/  SHF.R.U32.HI R8, RZ, 0x2, R11 ;  /* 0x00000002ff087819 */ /* 0x000fc8000001160b */
[----:B------:R-:W-:Y:S01]  /*5390*/  LOP3.LUT R8, R8, R11, RZ, 0x3c, !PT ;  /* 0x0000000b08087212 */ /* 0x000fe200078e3cff */
[----:B------:R0:W-:Y:S01]  /*53a0*/  REDG.E.ADD.64.STRONG.GPU desc[UR10][R38.64], R6 ;  /* 0x000000062600798e */ /* 0x0001e2000c12e50a */
[----:B------:R-:W-:Y:S03]  /*53b0*/  BSSY.RECONVERGENT B1, `(.L_x_47) ;  /* 0x0000014000017945 */ /* 0x000fe60003800200 */
[----:B------:R-:W-:-:S05]  /*53c0*/  IMAD.SHL.U32 R9, R8, 0x2, RZ ;  /* 0x0000000208097824 */ /* 0x000fca00078e00ff */
[----:B------:R-:W-:-:S04]  /*53d0*/  LOP3.LUT R8, R8, R9, R5, 0x96, !PT ;  /* 0x0000000908087212 */ /* 0x000fc800078e9605 */
[----:B------:R-:W-:-:S04]  /*53e0*/  LOP3.LUT R8, R8, R49, RZ, 0x3c, !PT ;  /* 0x0000003108087212 */ /* 0x000fc800078e3cff */
[----:B------:R-:W-:-:S04]  /*53f0*/  IADD3 R5, PT, PT, R45, 0x10974f, R8 ;  /* 0x0010974f2d057810 */ /* 0x000fc80007ffe008 */
[----:B------:R-:W-:-:S05]  /*5400*/  I2FP.F32.U32 R5, R5 ;  /* 0x0000000500057245 */ /* 0x000fca0000201000 */
[----:B------:R-:W-:-:S04]  /*5410*/  FFMA R5, R5, R10, 1.1641532182693481445e-10 ;  /* 0x2f00000005057423 */ /* 0x000fc8000000000a */
[----:B------:R-:W-:-:S04]  /*5420*/  FADD R32, -R5, 1 ;  /* 0x3f80000005207421 */ /* 0x000fc80000000100 */
[----:B------:R-:W-:Y:S01]  /*5430*/  VIADD R5, R32, 0xf3000000 ;  /* 0xf300000020057836 */ /* 0x000fe20000000000 */
[----:B0-----:R0:W1:Y:S04]  /*5440*/  MUFU.RSQ R7, R32 ;  /* 0x0000002000077308 */ /* 0x0010680000001400 */
[----:B------:R-:W-:-:S13]  /*5450*/  ISETP.GT.U32.AND P0, PT, R5, 0x727fffff, PT ;  /* 0x727fffff0500780c */ /* 0x000fda0003f04070 */
[----:B01----:R-:W-:Y:S05]  /*5460*/  @!P0 BRA `(.L_x_48) ;  /* 0x0000000000108947 */ /* 0x003fea0003800000 */
[----:B------:R-:W-:-:S07]  /*5470*/  MOV R46, 0x5490 ;  /* 0x00005490002e7802 */ /* 0x000fce0000000f00 */
[----:B------:R-:W-:Y:S05]  /*5480*/  CALL.REL.NOINC `($__internal_2_$__cuda_sm20_sqrt_rn_f32_slowpath) ;  /* 0x0000004800fc7944 */ /* 0x000fea0003c00000 */
[----:B------:R-:W-:Y:S01]  /*5490*/  IMAD.MOV.U32 R5, RZ, RZ, R39 ;  /* 0x000000ffff057224 */ /* 0x000fe200078e0027 */
[----:B------:R-:W-:Y:S06]  /*54a0*/  BRA `(.L_x_49) ;  /* 0x0000000000107947 */ /* 0x000fec0003800000 */
.L_x_48:
[----:B------:R-:W-:Y:S01]  /*54b0*/  FMUL.FTZ R5, R32, R7 ;  /* 0x0000000720057220 */ /* 0x000fe20000410000 */
[----:B------:R-:W-:-:S03]  /*54c0*/  FMUL.FTZ R7, R7, 0.5 ;  /* 0x3f00000007077820 */ /* 0x000fc60000410000 */
[----:B------:R-:W-:-:S04]  /*54d0*/  FFMA R6, -R5, R5, R32 ;  /* 0x0000000505067223 */ /* 0x000fc80000000120 */
[----:B------:R-:W-:-:S07]  /*54e0*/  FFMA R5, R6, R7, R5 ;  /* 0x0000000706057223 */ /* 0x000fce0000000005 */
.L_x_49:
[----:B------:R-:W-:Y:S05]  /*54f0*/  BSYNC.RECONVERGENT B1 ;  /* 0x0000000000017941 */ /* 0x000fea0003800200 */
.L_x_47:
[----:B------:R-:W-:Y:S01]  /*5500*/  SHF.R.U32.HI R7, RZ, 0x2, R22 ;  /* 0x00000002ff077819 */ /* 0x000fe20000011616 */
[----:B------:R-:W-:Y:S01]  /*5510*/  IMAD.SHL.U32 R6, R8, 0x10, RZ ;  /* 0x0000001008067824 */ /* 0x000fe200078e00ff */
[----:B------:R-:W-:Y:S01]  /*5520*/  BSSY.RECONVERGENT B1, `(.L_x_50) ;  /* 0x000004d000017945 */ /* 0x000fe20003800200 */
[----:B------:R-:W-:Y:S01]  /*5530*/  IMAD.MOV.U32 R10, RZ, RZ, 0x2f800000 ;  /* 0x2f800000ff0a7424 */ /* 0x000fe200078e00ff */
[----:B------:R-:W-:-:S05]  /*5540*/  LOP3.LUT R7, R7, R22, RZ, 0x3c, !PT ;  /* 0x0000001607077212 */ /* 0x000fca00078e3cff */
[----:B------:R-:W-:-:S05]  /*5550*/  IMAD.SHL.U32 R9, R7, 0x2, RZ ;  /* 0x0000000207097824 */ /* 0x000fca00078e00ff */
[----:B------:R-:W-:Y:S01]  /*5560*/  LOP3.LUT R9, R7, R9, R6, 0x96, !PT ;  /* 0x0000000907097212 */ /* 0x000fe200078e9606 */
[----:B------:R-:W-:-:S03]  /*5570*/  VIADD R6, R45, 0x161f14 ;  /* 0x00161f142d067836 */ /* 0x000fc60000000000 */
[----:B------:R-:W-:-:S05]  /*5580*/  LOP3.LUT R9, R9, R8, RZ, 0x3c, !PT ;  /* 0x0000000809097212 */ /* 0x000fca00078e3cff */
[----:B------:R-:W-:-:S05]  /*5590*/  IMAD.IADD R7, R9, 0x1, R6 ;  /* 0x0000000109077824 */ /* 0x000fca00078e0206 */
[----:B------:R-:W-:-:S05]  /*55a0*/  I2FP.F32.U32 R7, R7 ;  /* 0x0000000700077245 */ /* 0x000fca0000201000 */
[----:B------:R-:W-:-:S04]  /*55b0*/  FFMA R7, R7, R10, 1.1641532182693481445e-10 ;  /* 0x2f00000007077423 */ /* 0x000fc8000000000a */
[----:B------:R-:W-:-:S04]  /*55c0*/  FADD R7, -R7, 1 ;  /* 0x3f80000007077421 */ /* 0x000fc80000000100 */
[----:B------:R-:W-:-:S04]  /*55d0*/  FMUL R7, R7, 6.2831854820251464844 ;  /* 0x40c90fdb07077820 */ /* 0x000fc80000400000 */
[C---:B------:R-:W-:Y:S01]  /*55e0*/  FMUL R10, R7.reuse, 0.63661974668502807617 ;  /* 0x3f22f983070a7820 */ /* 0x040fe20000400000 */
[----:B------:R-:W-:-:S03]  /*55f0*/  FSETP.GE.AND P0, PT, |R7|, 105615, PT ;  /* 0x47ce47800700780b */ /* 0x000fc60003f06200 */
[----:B------:R-:W0:Y:S02]  /*5600*/  F2I.NTZ R18, R10 ;  /* 0x0000000a00127305 */ /* 0x000e240000203100 */
[----:B0-----:R-:W-:Y:S01]  /*5610*/  I2FP.F32.S32 R14, R18 ;  /* 0x00000012000e7245 */ /* 0x001fe20000201400 */
[----:B------:R-:W-:-:S04]  /*5620*/  IMAD.MOV.U32 R32, RZ, RZ, R18 ;  /* 0x000000ffff207224 */ /* 0x000fc800078e0012 */
[----:B------:R-:W-:-:S04]  /*5630*/  FFMA R11, R14, -1.5707962512969970703, R7 ;  /* 0xbfc90fda0e0b7823 */ /* 0x000fc80000000007 */
[----:B------:R-:W-:-:S04]  /*5640*/  FFMA R11, R14, -7.5497894158615963534e-08, R11 ;  /* 0xb3a221680e0b7823 */ /* 0x000fc8000000000b */
[----:B------:R-:W-:-:S05]  /*5650*/  FFMA R35, R14, -5.3903029534742383927e-15, R11 ;  /* 0xa7c234c50e237823 */ /* 0x000fca000000000b */
[----:B------:R-:W-:Y:S01]  /*5660*/  MOV R11, R35 ;  /* 0x00000023000b7202 */ /* 0x000fe20000000f00 */
[----:B------:R-:W-:Y:S06]  /*5670*/  @!P0 BRA `(.L_x_51) ;  /* 0x0000000000dc8947 */ /* 0x000fec0003800000 */
[----:B------:R-:W-:-:S13]  /*5680*/  FSETP.NEU.AND P1, PT, |R7|, +INF , PT ;  /* 0x7f8000000700780b */ /* 0x000fda0003f2d200 */
[----:B------:R-:W-:Y:S01]  /*5690*/  @!P1 FMUL R11, RZ, R7 ;  /* 0x00000007ff0b9220 */ /* 0x000fe20000400000 */
[----:B------:R-:W-:Y:S01]  /*56a0*/  @!P1 IMAD.MOV.U32 R18, RZ, RZ, RZ ;  /* 0x000000ffff129224 */ /* 0x000fe200078e00ff */
[----:B------:R-:W-:Y:S06]  /*56b0*/  @!P1 BRA `(.L_x_51) ;  /* 0x0000000000cc9947 */ /* 0x000fec0003800000 */
[----:B------:R-:W-:Y:S01]  /*56c0*/  IMAD.SHL.U32 R10, R7, 0x100, RZ ;  /* 0x00000100070a7824 */ /* 0x000fe200078e00ff */
[----:B------:R-:W0:Y:S01]  /*56d0*/  LDCU.64 UR14, c[0x4][0x40] ;  /* 0x01000800ff0e77ac */ /* 0x000e220008000a00 */
[----:B------:R-:W-:Y:S02]  /*56e0*/  IMAD.MOV.U32 R37, RZ, RZ, RZ ;  /* 0x000000ffff257224 */ /* 0x000fe400078e00ff */
[----:B------:R-:W-:Y:S01]  /*56f0*/  IMAD.MOV.U32 R14, RZ, RZ, R1 ;  /* 0x000000ffff0e7224 */ /* 0x000fe200078e0001 */
[----:B------:R-:W-:Y:S01]  /*5700*/  LOP3.LUT R43, R10, 0x80000000, RZ, 0xfc, !PT ;  /* 0x800000000a2b7812 */ /* 0x000fe200078efcff */
[----:B------:R-:W-:Y:S01]  /*5710*/  UMOV UR5, URZ ;  /* 0x000000ff00057c82 */ /* 0x000fe20008000000 */
[----:B------:R-:W-:-:S05]  /*5720*/  UMOV UR4, URZ ;  /* 0x000000ff00047c82 */ /* 0x000fca0008000000 */
.L_x_52:
[----:B0-----:R-:W-:Y:S02]  /*5730*/  IMAD.U32 R10, RZ, RZ, UR14 ;  /* 0x0000000eff0a7e24 */ /* 0x001fe4000f8e00ff */
[----:B------:R-:W-:-:S05]  /*5740*/  IMAD.U32 R11, RZ, RZ, UR15 ;  /* 0x0000000fff0b7e24 */ /* 0x000fca000f8e00ff */
[----:B------:R-:W2:Y:S01]  /*5750*/  LDG.E.CONSTANT R10, desc[UR10][R10.64] ;  /* 0x0000000a0a0a7981 */ /* 0x000ea2000c1e9900 */
[----:B------:R-:W-:Y:S02]  /*5760*/  UIADD3 UR14, UP0, UPT, UR14, 0x4, URZ ;  /* 0x000000040e0e7890 */ /* 0x000fe4000ff1e0ff */
[----:B------:R-:W-:Y:S02]  /*5770*/  UIADD3 UR4, UPT, UPT, UR4, 0x1, URZ ;  /* 0x0000000104047890 */ /* 0x000fe4000fffe0ff */
[----:B------:R-:W-:Y:S02]  /*5780*/  UIADD3.X UR15, UPT, UPT, URZ, UR15, URZ, UP0, !UPT ;  /* 0x0000000fff0f7290 */ /* 0x000fe400087fe4ff */
[----:B------:R-:W-:Y:S01]  /*5790*/  UISETP.NE.AND UP0, UPT, UR4, 0x6, UPT ;  /* 0x000000060400788c */ /* 0x000fe2000bf05270 */
[----:B--2---:R-:W-:-:S03]  /*57a0*/  IMAD.WIDE.U32 R38, R10, R43, RZ ;  /* 0x0000002b0a267225 */ /* 0x004fc600078e00ff */
[----:B------:R-:W-:-:S04]  /*57b0*/  IADD3 R41, P1, PT, R38, R37, RZ ;  /* 0x0000002526297210 */ /* 0x000fc80007f3e0ff */
[----:B------:R-:W-:Y:S01]  /*57c0*/  IADD3.X R37, PT, PT, R39, UR5, RZ, P1, !PT ;  /* 0x0000000527257c10 */ /* 0x000fe20008ffe4ff */
[----:B------:R0:W-:Y:S02]  /*57d0*/  STL [R14], R41 ;  /* 0x000000290e007387 */ /* 0x0001e40000100800 */
[----:B0-----:R-:W-:Y:S01]  /*57e0*/  VIADD R14, R14, 0x4 ;  /* 0x000000040e0e7836 */ /* 0x001fe20000000000 */
[----:B------:R-:W-:Y:S06]  /*57f0*/  BRA.U UP0, `(.L_x_52) ;  /* 0xfffffffd00cc7547 */ /* 0x000fec000b83ffff */
[----:B------:R-:W-:Y:S01]  /*5800*/  SHF.R.U32.HI R18, RZ, 0x17, R7 ;  /* 0x00000017ff127819 */ /* 0x000fe20000011607 */
[----:B------:R0:W-:Y:S03]  /*5810*/  STL [R1+0x18], R37 ;  /* 0x0000182501007387 */ /* 0x0001e60000100800 */
[C---:B------:R-:W-:Y:S02]  /*5820*/  LOP3.LUT R10, R18.reuse, 0xe0, RZ, 0xc0, !PT ;  /* 0x000000e0120a7812 */ /* 0x040fe400078ec0ff */
[----:B------:R-:W-:-:S03]  /*5830*/  LOP3.LUT P1, RZ, R18, 0x1f, RZ, 0xc0, !PT ;  /* 0x0000001f12ff7812 */ /* 0x000fc6000782c0ff */
[----:B------:R-:W-:-:S05]  /*5840*/  VIADD R10, R10, 0xffffff80 ;  /* 0xffffff800a0a7836 */ /* 0x000fca0000000000 */
[----:B------:R-:W-:-:S05]  /*5850*/  SHF.R.U32.HI R10, RZ, 0x5, R10 ;  /* 0x00000005ff0a7819 */ /* 0x000fca000001160a */
[----:B------:R-:W-:-:S05]  /*5860*/  IMAD R38, R10, -0x4, R1 ;  /* 0xfffffffc0a267824 */ /* 0x000fca00078e0201 */
[----:B------:R-:W2:Y:S04]  /*5870*/  LDL R14, [R38+0x18] ;  /* 0x00001800260e7983 */ /* 0x000ea80000100800 */
[----:B------:R-:W2:Y:S04]  /*5880*/  LDL R11, [R38+0x14] ;  /* 0x00001400260b7983 */ /* 0x000ea80000100800 */
[----:B------:R-:W3:Y:S01]  /*5890*/  @P1 LDL R10, [R38+0x10] ;  /* 0x00001000260a1983 */ /* 0x000ee20000100800 */
[----:B------:R-:W-:Y:S01]  /*58a0*/  LOP3.LUT R18, R18, 0x1f, RZ, 0xc0, !PT ;  /* 0x0000001f12127812 */ /* 0x000fe200078ec0ff */
[----:B------:R-:W-:Y:S01]  /*58b0*/  UMOV UR4, 0x54442d19 ;  /* 0x54442d1900047882 */ /* 0x000fe20000000000 */
[----:B------:R-:W-:-:S02]  /*58c0*/  UMOV UR5, 0x3bf921fb ;  /* 0x3bf921fb00057882 */ /* 0x000fc40000000000 */
[-C--:B--2---:R-:W-:Y:S02]  /*58d0*/  @P1 SHF.L.W.U32.HI R14, R11, R18.reuse, R14 ;  /* 0x000000120b0e1219 */ /* 0x084fe40000010e0e */
[----:B---3--:R-:W-:Y:S02]  /*58e0*/  @P1 SHF.L.W.U32.HI R11, R10, R18, R11 ;  /* 0x000000120a0b1219 */ /* 0x008fe40000010e0b */
[----:B------:R-:W-:Y:S02]  /*58f0*/  ISETP.GE.AND P1, PT, R7, RZ, PT ;  /* 0x000000ff0700720c */ /* 0x000fe40003f26270 */
[C-C-:B------:R-:W-:Y:S01]  /*5900*/  SHF.L.W.U32.HI R18, R11.reuse, 0x2, R14.reuse ;  /* 0x000000020b127819 */ /* 0x140fe20000010e0e */
[----:B------:R-:W-:Y:S01]  /*5910*/  IMAD.SHL.U32 R11, R11, 0x4, RZ ;  /* 0x000000040b0b7824 */ /* 0x000fe200078e00ff */
[----:B0-----:R-:W-:Y:S02]  /*5920*/  SHF.R.U32.HI R37, RZ, 0x1e, R14 ;  /* 0x0000001eff257819 */ /* 0x001fe4000001160e */
[----:B------:R-:W-:-:S02]  /*5930*/  SHF.R.S32.HI R22, RZ, 0x1f, R18 ;  /* 0x0000001fff167819 */ /* 0x000fc40000011412 */
[----:B------:R-:W-:Y:S02]  /*5940*/  LOP3.LUT R14, R18, R7, RZ, 0x3c, !PT ;  /* 0x00000007120e7212 */ /* 0x000fe400078e3cff */
[C---:B------:R-:W-:Y:S02]  /*5950*/  LOP3.LUT R10, R22.reuse, R11, RZ, 0x3c, !PT ;  /* 0x0000000b160a7212 */ /* 0x040fe400078e3cff */
[----:B------:R-:W-:Y:S02]  /*5960*/  LOP3.LUT R11, R22, R18, RZ, 0x3c, !PT ;  /* 0x00000012160b7212 */ /* 0x000fe400078e3cff */
[----:B------:R-:W-:Y:S02]  /*5970*/  LEA.HI R18, R18, R37, RZ, 0x1 ;  /* 0x0000002512127211 */ /* 0x000fe400078f08ff */
[----:B------:R-:W-:Y:S02]  /*5980*/  ISETP.GE.AND P2, PT, R14, RZ, PT ;  /* 0x000000ff0e00720c */ /* 0x000fe40003f46270 */
[----:B------:R-:W0:Y:S01]  /*5990*/  I2F.F64.S64 R10, R10 ;  /* 0x0000000a000a7312 */ /* 0x000e220000301c00 */
[----:B------:R-:W-:-:S04]  /*59a0*/  IMAD.MOV R14, RZ, RZ, -R18 ;  /* 0x000000ffff0e7224 */ /* 0x000fc800078e0a12 */
[----:B------:R-:W-:Y:S01]  /*59b0*/  @!P1 IMAD.MOV.U32 R18, RZ, RZ, R14 ;  /* 0x000000ffff129224 */ /* 0x000fe200078e000e */
[----:B0-----:R-:W-:-:S10]  /*59c0*/  DMUL R38, R10, UR4 ;  /* 0x000000040a267c28 */ /* 0x001fd40008000000 */
[----:B------:R-:W0:Y:S02]  /*59d0*/  F2F.F32.F64 R38, R38 ;  /* 0x0000002600267310 */ /* 0x000e240000301000 */
[----:B0-----:R-:W-:-:S07]  /*59e0*/  FSEL R11, -R38, R38, !P2 ;  /* 0x00000026260b7208 */ /* 0x001fce0005000100 */
.L_x_51:
[----:B------:R-:W-:Y:S05]  /*59f0*/  BSYNC.RECONVERGENT B1 ;  /* 0x0000000000017941 */ /* 0x000fea0003800200 */
.L_x_50:
[----:B------:R-:W-:Y:S02]  /*5a00*/  IMAD.MOV.U32 R37, RZ, RZ, 0x37cbac00 ;  /* 0x37cbac00ff257424 */ /* 0x000fe400078e00ff */
[----:B------:R-:W-:Y:S01]  /*5a10*/  FMUL R14, R11, R11 ;  /* 0x0000000b0b0e7220 */ /* 0x000fe20000400000 */
[C---:B------:R-:W-:Y:S01]  /*5a20*/  LOP3.LUT R22, R18.reuse, 0x1, RZ, 0xc0, !PT ;  /* 0x0000000112167812 */ /* 0x040fe200078ec0ff */
[----:B------:R-:W-:Y:S01]  /*5a30*/  IMAD.MOV.U32 R40, RZ, RZ, 0x3d2aaabb ;  /* 0x3d2aaabbff287424 */ /* 0x000fe200078e00ff */
[----:B------:R-:W-:Y:S01]  /*5a40*/  LOP3.LUT P2, RZ, R18, 0x2, RZ, 0xc0, !PT ;  /* 0x0000000212ff7812 */ /* 0x000fe2000784c0ff */
[----:B------:R-:W-:Y:S01]  /*5a50*/  FFMA R10, R14, R37, -0.0013887860113754868507 ;  /* 0xbab607ed0e0a7423 */ /* 0x000fe20000000025 */
[----:B------:R-:W-:Y:S01]  /*5a60*/  ISETP.NE.U32.AND P1, PT, R22, 0x1, PT ;  /* 0x000000011600780c */ /* 0x000fe20003f25070 */
[----:B------:R-:W-:Y:S01]  /*5a70*/  BSSY.RECONVERGENT B1, `(.L_x_53) ;  /* 0x0000041000017945 */ /* 0x000fe20003800200 */
[----:B------:R-:W-:Y:S02]  /*5a80*/  MOV R22, 0x3effffff ;  /* 0x3effffff00167802 */ /* 0x000fe40000000f00 */
[----:B------:R-:W-:-:S02]  /*5a90*/  FSEL R39, R10, -0.00019574658654164522886, !P1 ;  /* 0xb94d41530a277808 */ /* 0x000fc40004800000 */
[----:B------:R-:W-:Y:S02]  /*5aa0*/  FSEL R41, R40, 0.0083327032625675201416, !P1 ;  /* 0x3c0885e428297808 */ /* 0x000fe40004800000 */
[----:B------:R-:W-:Y:S02]  /*5ab0*/  FSEL R10, R11, 1, P1 ;  /* 0x3f8000000b0a7808 */ /* 0x000fe40000800000 */
[----:B------:R-:W-:Y:S01]  /*5ac0*/  FSEL R18, -R22, -0.16666662693023681641, !P1 ;  /* 0xbe2aaaa816127808 */ /* 0x000fe20004800100 */
[C---:B------:R-:W-:Y:S02]  /*5ad0*/  FFMA R39, R14.reuse, R39, R41 ;  /* 0x000000270e277223 */ /* 0x040fe40000000029 */
[C---:B------:R-:W-:Y:S02]  /*5ae0*/  FFMA R11, R14.reuse, R10, RZ ;  /* 0x0000000a0e0b7223 */ /* 0x040fe400000000ff */
[----:B------:R-:W-:-:S04]  /*5af0*/  FFMA R18, R14, R39, R18 ;  /* 0x000000270e127223 */ /* 0x000fc80000000012 */
[----:B------:R-:W-:-:S04]  /*5b00*/  FFMA R10, R11, R18, R10 ;  /* 0x000000120b0a7223 */ /* 0x000fc8000000000a */
[----:B------:R-:W-:-:S04]  /*5b10*/  @P2 FADD R10, RZ, -R10 ;  /* 0x8000000aff0a2221 */ /* 0x000fc80000000000 */
[----:B------:R-:W-:-:S05]  /*5b20*/  FMUL R43, R10, R5 ;  /* 0x000000050a2b7220 */ /* 0x000fca0000400000 */
[----:B------:R0:W-:Y:S01]  /*5b30*/  STG.E desc[UR10][R2.64+0xc], R43 ;  /* 0x00000c2b02007986 */ /* 0x0001e2000c10190a */
[----:B------:R-:W-:Y:S05]  /*5b40*/  @!P0 BRA `(.L_x_54) ;  /* 0x0000000000cc8947 */ /* 0x000fea0003800000 */
[----:B------:R-:W-:-:S13]  /*5b50*/  FSETP.NEU.AND P0, PT, |R7|, +INF , PT ;  /* 0x7f8000000700780b */ /* 0x000fda0003f0d200 */
[----:B------:R-:W-:Y:S01]  /*5b60*/  @!P0 FMUL R35, RZ, R7 ;  /* 0x00000007ff238220 */ /* 0x000fe20000400000 */
[----:B------:R-:W-:Y:S01]  /*5b70*/  @!P0 IMAD.MOV.U32 R32, RZ, RZ, RZ ;  /* 0x000000ffff208224 */ /* 0x000fe200078e00ff */
[----:B------:R-:W-:Y:S06]  /*5b80*/  @!P0 BRA `(.L_x_54) ;  /* 0x0000000000bc8947 */ /* 0x000fec0003800000 */
[----:B------:R-:W-:Y:S01]  /*5b90*/  IMAD.SHL.U32 R10, R7, 0x100, RZ ;  /* 0x00000100070a7824 */ /* 0x000fe200078e00ff */
[----:B------:R-:W-:Y:S01]  /*5ba0*/  UMOV UR4, URZ ;  /* 0x000000ff00047c82 */ /* 0x000fe20008000000 */
[----:B------:R-:W-:Y:S02]  /*5bb0*/  IMAD.MOV.U32 R35, RZ, RZ, RZ ;  /* 0x000000ffff237224 */ /* 0x000fe400078e00ff */
[----:B------:R-:W-:Y:S01]  /*5bc0*/  IMAD.MOV.U32 R14, RZ, RZ, RZ ;  /* 0x000000ffff0e7224 */ /* 0x000fe200078e00ff */
[----:B------:R-:W-:-:S07]  /*5bd0*/  LOP3.LUT R45, R10, 0x80000000, RZ, 0xfc, !PT ;  /* 0x800000000a2d7812 */ /* 0x000fce00078efcff */
.L_x_55:
[----:B-1----:R-:W1:Y:S02]  /*5be0*/  LDC.64 R10, c[0x4][0x40] ;  /* 0x01001000ff0a7b82 */ /* 0x002e640000000a00 */
[----:B-1----:R-:W-:-:S05]  /*5bf0*/  IMAD.WIDE.U32 R38, R14, 0x4, R10 ;  /* 0x000000040e267825 */ /* 0x002fca00078e000a */
[----:B------:R-:W2:Y:S01]  /*5c00*/  LDG.E.CONSTANT R10, desc[UR10][R38.64] ;  /* 0x0000000a260a7981 */ /* 0x000ea2000c1e9900 */
[C---:B------:R-:W-:Y:S02]  /*5c10*/  IMAD R18, R14.reuse, 0x4, R1 ;  /* 0x000000040e127824 */ /* 0x040fe400078e0201 */
[----:B------:R-:W-:-:S05]  /*5c20*/  VIADD R14, R14, 0x1 ;  /* 0x000000010e0e7836 */ /* 0x000fca0000000000 */
[----:B------:R-:W-:Y:S01]  /*5c30*/  ISETP.NE.AND P0, PT, R14, 0x6, PT ;  /* 0x000000060e00780c */ /* 0x000fe20003f05270 */
[----:B--2---:R-:W-:-:S03]  /*5c40*/  IMAD.WIDE.U32 R10, R10, R45, RZ ;  /* 0x0000002d0a0a7225 */ /* 0x004fc600078e00ff */
[----:B------:R-:W-:-:S04]  /*5c50*/  IADD3 R41, P1, PT, R10, R35, RZ ;  /* 0x000000230a297210 */ /* 0x000fc80007f3e0ff */
[----:B------:R-:W-:Y:S01]  /*5c60*/  IADD3.X R35, PT, PT, R11, UR4, RZ, P1, !PT ;  /* 0x000000040b237c10 */ /* 0x000fe20008ffe4ff */
[----:B------:R1:W-:Y:S04]  /*5c70*/  STL [R18], R41 ;  /* 0x0000002912007387 */ /* 0x0003e80000100800 */
[----:B------:R-:W-:Y:S05]  /*5c80*/  @P0 BRA `(.L_x_55) ;  /* 0xfffffffc00d40947 */ /* 0x000fea000383ffff */
[----:B-1----:R-:W-:Y:S01]  /*5c90*/  SHF.R.U32.HI R18, RZ, 0x17, R7 ;  /* 0x00000017ff127819 */ /* 0x002fe20000011607 */
        /* <DEDUP_REMOVED lines=11> */
[----:B------:R-:W-:Y:S01]  /*5d50*/  UMOV UR5, 0x3bf921fb ;  /* 0x3bf921fb00057882 */ /* 0x000fe20000000000 */
[----:B------:R-:W-:-:S02]  /*5d60*/  ISETP.GE.AND P1, PT, R7, RZ, PT ;  /* 0x000000ff0700720c */ /* 0x000fc40003f26270 */
[-C--:B--2---:R-:W-:Y:S02]  /*5d70*/  @P0 SHF.L.W.U32.HI R14, R11, R18.reuse, R14 ;  /* 0x000000120b0e0219 */ /* 0x084fe40000010e0e */
[----:B---3--:R-:W-:Y:S02]  /*5d80*/  @P0 SHF.L.W.U32.HI R11, R10, R18, R11 ;  /* 0x000000120a0b0219 */ /* 0x008fe40000010e0b */
[--C-:B-1----:R-:W-:Y:S02]  /*5d90*/  SHF.R.U32.HI R35, RZ, 0x1e, R14.reuse ;  /* 0x0000001eff237819 */ /* 0x102fe4000001160e */
[C---:B------:R-:W-:Y:S01]  /*5da0*/  SHF.L.W.U32.HI R18, R11.reuse, 0x2, R14 ;  /* 0x000000020b127819 */ /* 0x040fe20000010e0e */
[----:B------:R-:W-:-:S03]  /*5db0*/  IMAD.SHL.U32 R11, R11, 0x4, RZ ;  /* 0x000000040b0b7824 */ /* 0x000fc600078e00ff */
[----:B------:R-:W-:Y:S02]  /*5dc0*/  SHF.R.S32.HI R32, RZ, 0x1f, R18 ;  /* 0x0000001fff207819 */ /* 0x000fe40000011412 */
[----:B------:R-:W-:Y:S02]  /*5dd0*/  LOP3.LUT R7, R18, R7, RZ, 0x3c, !PT ;  /* 0x0000000712077212 */ /* 0x000fe400078e3cff */
[C---:B------:R-:W-:Y:S02]  /*5de0*/  LOP3.LUT R10, R32.reuse, R11, RZ, 0x3c, !PT ;  /* 0x0000000b200a7212 */ /* 0x040fe400078e3cff */
[----:B------:R-:W-:Y:S02]  /*5df0*/  LOP3.LUT R11, R32, R18, RZ, 0x3c, !PT ;  /* 0x00000012200b7212 */ /* 0x000fe400078e3cff */
[----:B------:R-:W-:Y:S02]  /*5e00*/  LEA.HI R32, R18, R35, RZ, 0x1 ;  /* 0x0000002312207211 */ /* 0x000fe400078f08ff */
[----:B------:R-:W-:-:S02]  /*5e10*/  ISETP.GE.AND P0, PT, R7, RZ, PT ;  /* 0x000000ff0700720c */ /* 0x000fc40003f06270 */
[----:B------:R-:W1:Y:S01]  /*5e20*/  I2F.F64.S64 R10, R10 ;  /* 0x0000000a000a7312 */ /* 0x000e620000301c00 */
[----:B------:R-:W-:-:S04]  /*5e30*/  IMAD.MOV R7, RZ, RZ, -R32 ;  /* 0x000000ffff077224 */ /* 0x000fc800078e0a20 */
[----:B------:R-:W-:Y:S01]  /*5e40*/  @!P1 IMAD.MOV.U32 R32, RZ, RZ, R7 ;  /* 0x000000ffff209224 */ /* 0x000fe200078e0007 */
[----:B-1----:R-:W-:-:S10]  /*5e50*/  DMUL R38, R10, UR4 ;  /* 0x000000040a267c28 */ /* 0x002fd40008000000 */
[----:B------:R-:W1:Y:S02]  /*5e60*/  F2F.F32.F64 R38, R38 ;  /* 0x0000002600267310 */ /* 0x000e640000301000 */
[----:B-1----:R-:W-:-:S07]  /*5e70*/  FSEL R35, -R38, R38, !P0 ;  /* 0x0000002626237208 */ /* 0x002fce0004000100 */
.L_x_54:
[----:B------:R-:W-:Y:S05]  /*5e80*/  BSYNC.RECONVERGENT B1 ;  /* 0x0000000000017941 */ /* 0x000fea0003800200 */
.L_x_53:
[----:B------:R-:W-:Y:S01]  /*5e90*/  FMUL R10, R35, R35 ;  /* 0x00000023230a7220 */ /* 0x000fe20000400000 */
[C---:B------:R-:W-:Y:S01]  /*5ea0*/  LOP3.LUT R7, R32.reuse, 0x1, RZ, 0xc0, !PT ;  /* 0x0000000120077812 */ /* 0x040fe200078ec0ff */
[----:B------:R-:W-:Y:S01]  /*5eb0*/  VIADD R32, R32, 0x1 ;  /* 0x0000000120207836 */ /* 0x000fe20000000000 */
[----:B------:R-:W-:Y:S01]  /*5ec0*/  BSSY.RECONVERGENT B1, `(.L_x_56) ;  /* 0x000001c000017945 */ /* 0x000fe20003800200 */
[----:B------:R-:W-:Y:S01]  /*5ed0*/  FFMA R37, R10, R37, -0.0013887860113754868507 ;  /* 0xbab607ed0a257423 */ /* 0x000fe20000000025 */
[----:B------:R-:W-:Y:S02]  /*5ee0*/  ISETP.NE.U32.AND P0, PT, R7, 0x1, PT ;  /* 0x000000010700780c */ /* 0x000fe40003f05070 */
[----:B------:R-:W-:Y:S02]  /*5ef0*/  LOP3.LUT P1, RZ, R32, 0x2, RZ, 0xc0, !PT ;  /* 0x0000000220ff7812 */ /* 0x000fe4000782c0ff */
[----:B------:R-:W-:Y:S02]  /*5f00*/  FSEL R7, R40, 0.0083327032625675201416, P0 ;  /* 0x3c0885e428077808 */ /* 0x000fe40000000000 */
[----:B------:R-:W-:-:S02]  /*5f10*/  FSEL R37, R37, -0.00019574658654164522886, P0 ;  /* 0xb94d415325257808 */ /* 0x000fc40000000000 */
[----:B------:R-:W-:Y:S02]  /*5f20*/  FSEL R35, R35, 1, !P0 ;  /* 0x3f80000023237808 */ /* 0x000fe40004000000 */
[----:B------:R-:W-:Y:S01]  /*5f30*/  FSEL R22, -R22, -0.16666662693023681641, P0 ;  /* 0xbe2aaaa816167808 */ /* 0x000fe20000000100 */
[C---:B------:R-:W-:Y:S02]  /*5f40*/  FFMA R7, R10.reuse, R37, R7 ;  /* 0x000000250a077223 */ /* 0x040fe40000000007 */
[C---:B------:R-:W-:Y:S02]  /*5f50*/  FFMA R14, R10.reuse, R35, RZ ;  /* 0x000000230a0e7223 */ /* 0x040fe400000000ff */
[----:B------:R-:W-:-:S04]  /*5f60*/  FFMA R7, R10, R7, R22 ;  /* 0x000000070a077223 */ /* 0x000fc80000000016 */
[----:B------:R-:W-:-:S04]  /*5f70*/  FFMA R14, R14, R7, R35 ;  /* 0x000000070e0e7223 */ /* 0x000fc80000000023 */
[----:B------:R-:W-:-:S04]  /*5f80*/  @P1 FADD R14, RZ, -R14 ;  /* 0x8000000eff0e1221 */ /* 0x000fc80000000000 */
[-C--:B------:R-:W-:Y:S01]  /*5f90*/  FMUL R38, R14, R5.reuse ;  /* 0x000000050e267220 */ /* 0x080fe20000400000 */
[----:B------:R-:W-:-:S04]  /*5fa0*/  FFMA R5, -R5, R5, 1 ;  /* 0x3f80000005057423 */ /* 0x000fc80000000105 */
[----:B------:R-:W-:Y:S01]  /*5fb0*/  FADD R32, R5, 1.1920928955078125e-07 ;  /* 0x3400000005207421 */ /* 0x000fe20000000000 */
[----:B------:R1:W-:Y:S03]  /*5fc0*/  STG.E desc[UR10][R2.64+0x10], R38 ;  /* 0x0000102602007986 */ /* 0x0003e6000c10190a */
[----:B------:R-:W-:Y:S01]  /*5fd0*/  VIADD R5, R32, 0xf3000000 ;  /* 0xf300000020057836 */ /* 0x000fe20000000000 */
[----:B------:R1:W2:Y:S04]  /*5fe0*/  MUFU.RSQ R7, R32 ;  /* 0x0000002000077308 */ /* 0x0002a80000001400 */
[----:B------:R-:W-:-:S13]  /*5ff0*/  ISETP.GT.U32.AND P0, PT, R5, 0x727fffff, PT ;  /* 0x727fffff0500780c */ /* 0x000fda0003f04070 */
[----:B-12---:R-:W-:Y:S05]  /*6000*/  @!P0 BRA `(.L_x_57) ;  /* 0x00000000000c8947 */ /* 0x006fea0003800000 */
[----:B------:R-:W-:-:S07]  /*6010*/  MOV R46, 0x6030 ;  /* 0x00006030002e7802 */ /* 0x000fce0000000f00 */
[----:B0-----:R-:W-:Y:S05]  /*6020*/  CALL.REL.NOINC `($__internal_2_$__cuda_sm20_sqrt_rn_f32_slowpath) ;  /* 0x0000004000147944 */ /* 0x001fea0003c00000 */
[----:B------:R-:W-:Y:S05]  /*6030*/  BRA `(.L_x_58) ;  /* 0x0000000000107947 */ /* 0x000fea0003800000 */
.L_x_57:
[----:B------:R-:W-:Y:S01]  /*6040*/  FMUL.FTZ R39, R32, R7 ;  /* 0x0000000720277220 */ /* 0x000fe20000410000 */
[----:B------:R-:W-:-:S03]  /*6050*/  FMUL.FTZ R5, R7, 0.5 ;  /* 0x3f00000007057820 */ /* 0x000fc60000410000 */
[----:B------:R-:W-:-:S04]  /*6060*/  FFMA R10, -R39, R39, R32 ;  /* 0x00000027270a7223 */ /* 0x000fc80000000120 */
[----:B------:R-:W-:-:S07]  /*6070*/  FFMA R39, R10, R5, R39 ;  /* 0x000000050a277223 */ /* 0x000fce0000000027 */
.L_x_58:
[----:B------:R-:W-:Y:S05]  /*6080*/  BSYNC.RECONVERGENT B1 ;  /* 0x0000000000017941 */ /* 0x000fea0003800200 */
.L_x_56:
[----:B------:R-:W-:Y:S01]  /*6090*/  IMAD.MOV.U32 R35, RZ, RZ, 0x1 ;  /* 0x00000001ff237424 */ /* 0x000fe200078e00ff */
[----:B------:R1:W-:Y:S01]  /*60a0*/  STG.E desc[UR10][R2.64+0x14], R39 ;  /* 0x0000142702007986 */ /* 0x0003e2000c10190a */
[----:B------:R-:W-:Y:S01]  /*60b0*/  IADD3 R14, P0, PT, R20, -0x1, RZ ;  /* 0xffffffff140e7810 */ /* 0x000fe20007f1e0ff */
[----:B------:R-:W-:Y:S01]  /*60c0*/  IMAD.MOV.U32 R40, RZ, RZ, 0x1 ;  /* 0x00000001ff287424 */ /* 0x000fe200078e00ff */
[----:B------:R-:W-:Y:S01]  /*60d0*/  MOV R41, R39 ;  /* 0x0000002700297202 */ /* 0x000fe20000000f00 */
[----:B------:R1:W-:Y:S01]  /*60e0*/  STG.E desc[UR10][R2.64+0x18], R35 ;  /* 0x0000182302007986 */ /* 0x0003e2000c10190a */
[----:B------:R-:W-:Y:S01]  /*60f0*/  IMAD.MOV.U32 R18, RZ, RZ, 0x1 ;  /* 0x00000001ff127424 */ /* 0x000fe200078e00ff */
[----:B------:R-:W-:Y:S01]  /*6100*/  IADD3.X R5, PT, PT, R33, -0x1, RZ, P0, !PT ;  /* 0xffffffff21057810 */ /* 0x000fe200007fe4ff */
[----:B------:R-:W-:Y:S02]  /*6110*/  IMAD.MOV.U32 R11, RZ, RZ, R49 ;  /* 0x000000ffff0b7224 */ /* 0x000fe400078e0031 */
[----:B------:R-:W-:-:S02]  /*6120*/  IMAD.MOV.U32 R10, RZ, RZ, R23 ;  /* 0x000000ffff0a7224 */ /* 0x000fc400078e0017 */
[----:B------:R-:W-:Y:S01]  /*6130*/  IMAD.MOV.U32 R7, RZ, RZ, R21 ;  /* 0x000000ffff077224 */ /* 0x000fe200078e0015 */
[----:B------:R-:W-:Y:S06]  /*6140*/  BRA `(.L_x_59) ;  /* 0x0000003400d07947 */ /* 0x000fec0003800000 */
.L_x_46:
[----:B------:R-:W-:-:S06]  /*6150*/  LOP3.LUT R7, RZ, R12, RZ, 0x33, !PT ;  /* 0x0000000cff077212 */ /* 0x000fcc00078e33ff */
[----:B------:R-:W0:Y:S08]  /*6160*/  BREV R7, R7 ;  /* 0x0000000700077301 */ /* 0x000e300000000000 */
[----:B0-----:R-:W0:Y:S02]  /*6170*/  FLO.U32.SH R8, R7 ;  /* 0x0000000700087300 */ /* 0x001e2400000e0400 */
[----:B0-----:R-:W-:-:S04]  /*6180*/  ISETP.NE.AND P0, PT, R8, -0x1, PT ;  /* 0xffffffff0800780c */ /* 0x001fc80003f05270 */
[----:B------:R-:W-:-:S05]  /*6190*/  SEL R9, R8, 0x1f, P0 ;  /* 0x0000001f08097807 */ /* 0x000fca0000000000 */
[----:B------:R-:W-:-:S05]  /*61a0*/  IMAD R9, R9, 0x4, R0 ;  /* 0x0000000409097824 */ /* 0x000fca00078e0200 */
[----:B------:R-:W2:Y:S01]  /*61b0*/  LDL R8, [R9+0xc] ;  /* 0x00000c0009087983 */ /* 0x000ea20000100800 */
[----:B------:R-:W-:Y:S01]  /*61c0*/  LOP3.LUT R10, RZ, R4, RZ, 0x33, !PT ;  /* 0x00000004ff0a7212 */ /* 0x000fe200078e33ff */
[----:B------:R-:W-:-:S05]  /*61d0*/  VIADD R12, R12, 0x1 ;  /* 0x000000010c0c7836 */ /* 0x000fca0000000000 */
[----:B------:R-:W0:Y:S08]  /*61e0*/  BREV R10, R10 ;  /* 0x0000000a000a7301 */ /* 0x000e300000000000 */
[----:B0-----:R-:W0:Y:S02]  /*61f0*/  FLO.U32.SH R11, R10 ;  /* 0x0000000a000b7300 */ /* 0x001e2400000e0400 */
[----:B0-----:R-:W-:-:S04]  /*6200*/  ISETP.NE.AND P0, PT, R11, -0x1, PT ;  /* 0xffffffff0b00780c */ /* 0x001fc80003f05270 */
[----:B------:R-:W-:-:S05]  /*6210*/  SEL R11, R11, 0x1f, P0 ;  /* 0x0000001f0b0b7807 */ /* 0x000fca0000000000 */
[----:B------:R-:W-:Y:S01]  /*6220*/  IMAD R7, R11, 0x4, R0 ;  /* 0x000000040b077824 */ /* 0x000fe200078e0200 */
[----:B--2---:R-:W-:-:S05]  /*6230*/  LOP3.LUT R13, R13, R8, RZ, 0x3c, !PT ;  /* 0x000000080d0d7212 */ /* 0x004fca00078e3cff */
[----:B------:R2:W-:Y:S04]  /*6240*/  STL.64 [R1+0x50], R12 ;  /* 0x0000500c01007387 */ /* 0x0005e80000100a00 */
[----:B------:R-:W3:Y:S01]  /*6250*/  LDL R7, [R7+0x98] ;  /* 0x0000980007077983 */ /* 0x000ee20000100800 */
[----:B------:R-:W-:Y:S01]  /*6260*/  VIADD R4, R4, 0x1 ;  /* 0x0000000104047836 */ /* 0x000fe20000000000 */
[----:B------:R-:W-:Y:S01]  /*6270*/  ISETP.NE.U32.AND P0, PT, R14, UR8, PT ;  /* 0x000000080e007c0c */ /* 0x000fe2000bf05070 */
[----:B------:R-:W-:Y:S02]  /*6280*/  IMAD.MOV.U32 R9, RZ, RZ, R49 ;  /* 0x000000ffff097224 */ /* 0x000fe400078e0031 */
[----:B------:R-:W-:Y:S01]  /*6290*/  IMAD.MOV.U32 R8, RZ, RZ, R23 ;  /* 0x000000ffff087224 */ /* 0x000fe200078e0017 */
[----:B------:R2:W-:Y:S01]  /*62a0*/  STL [R1+0xdc], R4 ;  /* 0x0000dc0401007387 */ /* 0x0005e20000100800 */
[----:B------:R-:W-:Y:S01]  /*62b0*/  ISETP.NE.AND.EX P0, PT, R5, UR9, PT, P0 ;  /* 0x0000000905007c0c */ /* 0x000fe2000bf05300 */
[----:B------:R-:W-:-:S02]  /*62c0*/  IMAD.MOV.U32 R11, RZ, RZ, R21 ;  /* 0x000000ffff0b7224 */ /* 0x000fc400078e0015 */
[----:B------:R-:W-:Y:S02]  /*62d0*/  IMAD.MOV.U32 R10, RZ, RZ, R22 ;  /* 0x000000ffff0a7224 */ /* 0x000fe400078e0016 */
[----:B------:R-:W-:Y:S02]  /*62e0*/  IMAD.MOV.U32 R14, RZ, RZ, R20 ;  /* 0x000000ffff0e7224 */ /* 0x000fe400078e0014 */
[----:B------:R-:W-:Y:S01]  /*62f0*/  IMAD.MOV.U32 R5, RZ, RZ, R33 ;  /* 0x000000ffff057224 */ /* 0x000fe200078e0021 */
[----:B---3--:R-:W-:Y:S02]  /*6300*/  LOP3.LUT R16, R16, R7, RZ, 0x3c, !PT ;  /* 0x0000000710107212 */ /* 0x008fe400078e3cff */
[----:B------:R-:W-:-:S03]  /*6310*/  MOV R7, R35 ;  /* 0x0000002300077202 */ /* 0x000fc60000000f00 */
[----:B------:R2:W-:Y:S01]  /*6320*/  STL [R1+0xe0], R16 ;  /* 0x0000e01001007387 */ /* 0x0005e20000100800 */
[----:B------:R-:W-:Y:S05]  /*6330*/  @!P0 BRA `(.L_x_59) ;  /* 0x0000003400548947 */ /* 0x000fea0003800000 */
[----:B------:R-:W0:Y:S01]  /*6340*/  I2F.U32.RP R5, R34 ;  /* 0x0000002200057306 */ /* 0x000e220000209000 */
[----:B------:R-:W-:Y:S01]  /*6350*/  IMAD.MOV R15, RZ, RZ, -R34 ;  /* 0x000000ffff0f7224 */ /* 0x000fe200078e0a22 */
[----:B------:R-:W-:Y:S01]  /*6360*/  ISETP.NE.U32.AND P2, PT, R34, RZ, PT ;  /* 0x000000ff2200720c */ /* 0x000fe20003f45070 */
[----:B------:R-:W-:Y:S01]  /*6370*/  IMAD.MOV R17, RZ, RZ, -R36 ;  /* 0x000000ffff117224 */ /* 0x000fe200078e0a24 */
[----:B------:R-:W-:Y:S01]  /*6380*/  ISETP.NE.U32.AND P5, PT, R36, RZ, PT ;  /* 0x000000ff2400720c */ /* 0x000fe20003fa5070 */
[----:B------:R-:W1:Y:S01]  /*6390*/  LDCU UR4, c[0x0][0x3e4] ;  /* 0x00007c80ff0477ac */ /* 0x000e620008000800 */
[----:B------:R-:W-:Y:S02]  /*63a0*/  STG.E desc[UR10][R2.64+0x18], RZ ;  /* 0x000018ff02007986 */ /* 0x000fe4000c10190a */
[----:B------:R-:W3:Y:S01]  /*63b0*/  I2F.U32.RP R7, R36 ;  /* 0x0000002400077306 */ /* 0x000ee20000209000 */
[----:B------:R-:W4:Y:S01]  /*63c0*/  LDCU UR5, c[0x0][0x3e8] ;  /* 0x00007d00ff0577ac */ /* 0x000f220008000800 */
[----:B------:R-:W5:Y:S06]  /*63d0*/  LDCU.64 UR16, c[0x0][0x400] ;  /* 0x00008000ff1077ac */ /* 0x000f6c0008000a00 */
[----:B0-----:R-:W0:Y:S08]  /*63e0*/  MUFU.RCP R5, R5 ;  /* 0x0000000500057308 */ /* 0x001e300000001000 */
[----:B---3--:R-:W3:Y:S01]  /*63f0*/  MUFU.RCP R7, R7 ;  /* 0x0000000700077308 */ /* 0x008ee20000001000 */
[----:B0-----:R-:W-:-:S07]  /*6400*/  VIADD R10, R5, 0xffffffe ;  /* 0x0ffffffe050a7836 */ /* 0x001fce0000000000 */
[----:B------:R0:W2:Y:S01]  /*6410*/  F2I.FTZ.U32.TRUNC.NTZ R11, R10 ;  /* 0x0000000a000b7305 */ /* 0x0000a2000021f000 */
[----:B---3--:R-:W-:-:S07]  /*6420*/  VIADD R8, R7, 0xffffffe ;  /* 0x0ffffffe07087836 */ /* 0x008fce0000000000 */
[----:B------:R3:W1:Y:S01]  /*6430*/  F2I.FTZ.U32.TRUNC.NTZ R9, R8 ;  /* 0x0000000800097305 */ /* 0x000662000021f000 */
[----:B0-----:R-:W-:Y:S02]  /*6440*/  IMAD.MOV.U32 R10, RZ, RZ, RZ ;  /* 0x000000ffff0a7224 */ /* 0x001fe400078e00ff */
[----:B--2---:R-:W-:Y:S02]  /*6450*/  IMAD R15, R15, R11, RZ ;  /* 0x0000000b0f0f7224 */ /* 0x004fe400078e02ff */
[----:B---3--:R-:W-:Y:S02]  /*6460*/  IMAD.MOV.U32 R8, RZ, RZ, RZ ;  /* 0x000000ffff087224 */ /* 0x008fe400078e00ff */
[----:B------:R-:W-:-:S04]  /*6470*/  IMAD.HI.U32 R10, R11, R15, R10 ;  /* 0x0000000f0b0a7227 */ /* 0x000fc800078e000a */
[----:B-1----:R-:W-:-:S04]  /*6480*/  IMAD R5, R17, R9, RZ ;  /* 0x0000000911057224 */ /* 0x002fc800078e02ff */
[----:B------:R-:W-:-:S04]  /*6490*/  IMAD.HI.U32 R14, R9, R5, R8 ;  /* 0x00000005090e7227 */ /* 0x000fc800078e0008 */
[----:B------:R-:W-:Y:S02]  /*64a0*/  IMAD.HI.U32 R5, R10, R37, RZ ;  /* 0x000000250a057227 */ /* 0x000fe400078e00ff */
[----:B------:R-:W0:Y:S02]  /*64b0*/  LDC.64 R10, c[0x0][0x390] ;  /* 0x0000e400ff0a7b82 */ /* 0x000e240000000a00 */
[----:B------:R-:W-:-:S04]  /*64c0*/  IMAD.HI.U32 R14, R14, R39, RZ ;  /* 0x000000270e0e7227 */ /* 0x000fc800078e00ff */
[----:B------:R-:W-:Y:S02]  /*64d0*/  IMAD.MOV R7, RZ, RZ, -R5 ;  /* 0x000000ffff077224 */ /* 0x000fe400078e0a05 */
[----:B------:R-:W-:Y:S02]  /*64e0*/  IMAD.MOV R9, RZ, RZ, -R14 ;  /* 0x000000ffff097224 */ /* 0x000fe400078e0a0e */
[----:B------:R-:W-:Y:S02]  /*64f0*/  IMAD R7, R34, R7, R37 ;  /* 0x0000000722077224 */ /* 0x000fe400078e0225 */
[----:B------:R-:W-:-:S03]  /*6500*/  IMAD R9, R36, R9, R39 ;  /* 0x0000000924097224 */ /* 0x000fc600078e0227 */
[----:B------:R-:W-:Y:S02]  /*6510*/  ISETP.GE.U32.AND P0, PT, R7, R34, PT ;  /* 0x000000220700720c */ /* 0x000fe40003f06070 */
[----:B------:R-:W-:-:S11]  /*6520*/  ISETP.GE.U32.AND P3, PT, R9, R36, PT ;  /* 0x000000240900720c */ /* 0x000fd60003f66070 */
[----:B------:R-:W-:Y:S02]  /*6530*/  @P0 IMAD.IADD R7, R7, 0x1, -R34 ;  /* 0x0000000107070824 */ /* 0x000fe400078e0a22 */
[----:B------:R-:W-:Y:S01]  /*6540*/  @P3 IMAD.IADD R9, R9, 0x1, -R36 ;  /* 0x0000000109093824 */ /* 0x000fe200078e0a24 */
[----:B------:R-:W-:Y:S01]  /*6550*/  @P3 IADD3 R14, PT, PT, R14, 0x1, RZ ;  /* 0x000000010e0e3810 */ /* 0x000fe20007ffe0ff */
[----:B------:R-:W-:Y:S01]  /*6560*/  @P0 VIADD R5, R5, 0x1 ;  /* 0x0000000105050836 */ /* 0x000fe20000000000 */
[----:B------:R-:W-:Y:S02]  /*6570*/  ISETP.GE.U32.AND P1, PT, R7, R34, PT ;  /* 0x000000220700720c */ /* 0x000fe40003f26070 */
[----:B------:R-:W-:Y:S01]  /*6580*/  ISETP.GE.U32.AND P4, PT, R9, R36, PT ;  /* 0x000000240900720c */ /* 0x000fe20003f86070 */
[----:B------:R-:W1:Y:S08]  /*6590*/  LDC R7, c[0x0][0x3fc] ;  /* 0x0000ff00ff077b82 */ /* 0x000e700000000800 */
[----:B------:R-:W2:Y:S01]  /*65a0*/  LDC.64 R8, c[0x0][0x400] ;  /* 0x00010000ff087b82 */ /* 0x000ea20000000a00 */
[----:B------:R-:W3:Y:S01]  /*65b0*/  LDCU UR14, c[0x0][0x3ec] ;  /* 0x00007d80ff0e77ac */ /* 0x000ee20008000800 */
[----:B------:R-:W-:Y:S01]  /*65c0*/  @P1 VIADD R5, R5, 0x1 ;  /* 0x0000000105051836 */ /* 0x000fe20000000000 */
[----:B------:R-:W-:Y:S01]  /*65d0*/  @!P2 LOP3.LUT R5, RZ, R34, RZ, 0x33, !PT ;  /* 0x00000022ff05a212 */ /* 0x000fe200078e33ff */
[----:B------:R-:W-:Y:S01]  /*65e0*/  @P4 VIADD R14, R14, 0x1 ;  /* 0x000000010e0e4836 */ /* 0x000fe20000000000 */
[----:B------:R-:W3:Y:S01]  /*65f0*/  LDCU UR15, c[0x0][0x3fc] ;  /* 0x00007f80ff0f77ac */ /* 0x000ee20008000800 */
[----:B------:R-:W-:-:S02]  /*6600*/  @!P5 LOP3.LUT R14, RZ, R36, RZ, 0x33, !PT ;  /* 0x00000024ff0ed212 */ /* 0x000fc400078e33ff */
[----:B------:R-:W-:-:S03]  /*6610*/  I2FP.F32.U32 R15, R37 ;  /* 0x00000025000f7245 */ /* 0x000fc60000201000 */
[----:B------:R-:W-:Y:S01]  /*6620*/  IMAD R19, R14, R32, R5 ;  /* 0x000000200e137224 */ /* 0x000fe200078e0205 */
[----:B------:R-:W-:-:S03]  /*6630*/  I2FP.F32.U32 R17, R39 ;  /* 0x0000002700117245 */ /* 0x000fc60000201000 */
[----:B0-----:R-:W-:-:S04]  /*6640*/  IMAD.WIDE R18, R19, 0x8, R10 ;  /* 0x0000000813127825 */ /* 0x001fc800078e020a */
[----:B------:R-:W-:Y:S01]  /*6650*/  FMUL R15, R15, UR4 ;  /* 0x000000040f0f7c20 */ /* 0x000fe20008400000 */
[----:B----4-:R-:W-:Y:S01]  /*6660*/  FMUL R17, R17, UR5 ;  /* 0x0000000511117c20 */ /* 0x010fe20008400000 */
[----:B-1----:R-:W-:Y:S01]  /*6670*/  STG.E desc[UR10][R2.64+0xc], R7 ;  /* 0x00000c0702007986 */ /* 0x002fe2000c10190a */
[----:B------:R-:W-:Y:S02]  /*6680*/  IMAD.MOV.U32 R10, RZ, RZ, 0x1 ;  /* 0x00000001ff0a7424 */ /* 0x000fe400078e00ff */
[----:B------:R-:W-:Y:S02]  /*6690*/  IMAD.MOV.U32 R11, RZ, RZ, 0x0 ;  /* 0x00000000ff0b7424 */ /* 0x000fe400078e00ff */
[----:B------:R-:W-:Y:S01]  /*66a0*/  FMUL R15, R15, 2.3283064365386962891e-10 ;  /* 0x2f8000000f0f7820 */ /* 0x000fe20000400000 */
[----:B--2---:R0:W-:Y:S01]  /*66b0*/  STG.E desc[UR10][R2.64+0x10], R8 ;  /* 0x0000100802007986 */ /* 0x0041e2000c10190a */
[----:B-----5:R-:W-:Y:S02]  /*66c0*/  IMAD.U32 R41, RZ, RZ, UR17 ;  /* 0x00000011ff297e24 */ /* 0x020fe4000f8e00ff */
[----:B------:R-:W-:Y:S01]  /*66d0*/  FMUL R17, R17, 2.3283064365386962891e-10 ;  /* 0x2f80000011117820 */ /* 0x000fe20000400000 */
[----:B------:R1:W-:Y:S01]  /*66e0*/  STG.E desc[UR10][R2.64+0x14], R9 ;  /* 0x0000140902007986 */ /* 0x0003e2000c10190a */
[----:B------:R-:W-:-:S02]  /*66f0*/  IMAD.U32 R38, RZ, RZ, UR16 ;  /* 0x00000010ff267e24 */ /* 0x000fc4000f8e00ff */
[----:B------:R-:W-:Y:S01]  /*6700*/  IMAD.MOV.U32 R14, RZ, RZ, R20 ;  /* 0x000000ffff0e7224 */ /* 0x000fe200078e0014 */
[----:B------:R2:W-:Y:S01]  /*6710*/  REDG.E.ADD.64.STRONG.GPU desc[UR10][R18.64], R10 ;  /* 0x0000000a1200798e */ /* 0x0005e2000c12e50a */
[----:B------:R-:W-:Y:S02]  /*6720*/  IMAD.MOV.U32 R5, RZ, RZ, R33 ;  /* 0x000000ffff057224 */ /* 0x000fe400078e0021 */
[----:B------:R-:W-:Y:S02]  /*6730*/  IMAD.MOV.U32 R40, RZ, RZ, RZ ;  /* 0x000000ffff287224 */ /* 0x000fe400078e00ff */
[----:B0-----:R-:W-:Y:S02]  /*6740*/  IMAD.MOV.U32 R8, RZ, RZ, R23 ;  /* 0x000000ffff087224 */ /* 0x001fe400078e0017 */
[----:B------:R-:W-:Y:S02]  /*6750*/  IMAD.MOV.U32 R7, RZ, RZ, R35 ;  /* 0x000000ffff077224 */ /* 0x000fe400078e0023 */
[----:B-1----:R-:W-:-:S02]  /*6760*/  IMAD.MOV.U32 R9, RZ, RZ, R49 ;  /* 0x000000ffff097224 */ /* 0x002fc400078e0031 */
[----:B---3--:R-:W-:Y:S02]  /*6770*/  IMAD.U32 R43, RZ, RZ, UR15 ;  /* 0x0000000fff2b7e24 */ /* 0x008fe4000f8e00ff */
[----:B--2---:R-:W-:Y:S01]  /*6780*/  IMAD.MOV.U32 R18, RZ, RZ, RZ ;  /* 0x000000ffff127224 */ /* 0x004fe200078e00ff */
[----:B------:R-:W-:Y:S01]  /*6790*/  MOV R10, R22 ;  /* 0x00000016000a7202 */ /* 0x000fe20000000f00 */
[----:B------:R-:W-:Y:S02]  /*67a0*/  IMAD.MOV.U32 R11, RZ, RZ, R21 ;  /* 0x000000ffff0b7224 */ /* 0x000fe400078e0015 */
[----:B------:R-:W-:Y:S01]  /*67b0*/  IMAD.U32 R19, RZ, RZ, UR14 ;  /* 0x0000000eff137e24 */ /* 0x000fe2000f8e00ff */
[----:B------:R-:W-:Y:S06]  /*67c0*/  BRA `(.L_x_59) ;  /* 0x0000003000307947 */ /* 0x000fec0003800000 */
.L_x_42:
[----:B------:R-:W-:Y:S05]  /*67d0*/  @P0 BRA `(.L_x_60) ;  /* 0x0000000400a40947 */ /* 0x000fea0003800000 */
        /* <DEDUP_REMOVED lines=14> */
[----:B--2---:R-:W-:Y:S02]  /*68c0*/  LOP3.LUT R13, R13, R8, RZ, 0x3c, !PT ;  /* 0x000000080d0d7212 */ /* 0x004fe400078e3cff */
[----:B------:R-:W0:Y:S03]  /*68d0*/  LDC.64 R8, c[0x0][0x398] ;  /* 0x0000e600ff087b82 */ /* 0x000e260000000a00 */
[----:B------:R1:W-:Y:S04]  /*68e0*/  STL.64 [R1+0x50], R12 ;  /* 0x0000500c01007387 */ /* 0x0003e80000100a00 */
[----:B------:R-:W2:Y:S01]  /*68f0*/  LDL R7, [R7+0x98] ;  /* 0x0000980007077983 */ /* 0x000ea20000100800 */
[----:B------:R-:W-:Y:S01]  /*6900*/  VIADD R4, R4, 0x1 ;  /* 0x0000000104047836 */ /* 0x000fe20000000000 */
[----:B------:R-:W-:Y:S01]  /*6910*/  ISETP.NE.U32.AND P0, PT, R14, UR8, PT ;  /* 0x000000080e007c0c */ /* 0x000fe2000bf05070 */
[----:B------:R-:W-:-:S02]  /*6920*/  IMAD.MOV.U32 R44, RZ, RZ, 0x1 ;  /* 0x00000001ff2c7424 */ /* 0x000fc400078e00ff */
[----:B------:R-:W-:Y:S01]  /*6930*/  IMAD.MOV.U32 R45, RZ, RZ, 0x0 ;  /* 0x00000000ff2d7424 */ /* 0x000fe200078e00ff */
[----:B------:R1:W-:Y:S01]  /*6940*/  STL [R1+0xdc], R4 ;  /* 0x0000dc0401007387 */ /* 0x0003e20000100800 */
[----:B------:R-:W-:Y:S02]  /*6950*/  ISETP.NE.AND.EX P0, PT, R5, UR9, PT, P0 ;  /* 0x0000000905007c0c */ /* 0x000fe4000bf05300 */
[----:B------:R-:W-:Y:S01]  /*6960*/  IADD3 R14, P1, PT, R14, 0x1, RZ ;  /* 0x000000010e0e7810 */ /* 0x000fe20007f3e0ff */
[----:B0-----:R-:W-:-:S05]  /*6970*/  IMAD.WIDE R46, R47, 0x8, R8 ;  /* 0x000000082f2e7825 */ /* 0x001fca00078e0208 */
[----:B------:R1:W-:Y:S01]  /*6980*/  REDG.E.ADD.64.STRONG.GPU desc[UR10][R46.64], R44 ;  /* 0x0000002c2e00798e */ /* 0x0003e2000c12e50a */
[----:B------:R-:W-:Y:S02]  /*6990*/  IMAD.MOV.U32 R9, RZ, RZ, R23 ;  /* 0x000000ffff097224 */ /* 0x000fe400078e0017 */
[----:B------:R-:W-:Y:S02]  /*69a0*/  IMAD.MOV.U32 R8, RZ, RZ, R21 ;  /* 0x000000ffff087224 */ /* 0x000fe400078e0015 */
[----:B------:R-:W-:Y:S02]  /*69b0*/  IMAD.MOV.U32 R11, RZ, RZ, R22 ;  /* 0x000000ffff0b7224 */ /* 0x000fe400078e0016 */
[----:B------:R-:W-:Y:S02]  /*69c0*/  IMAD.MOV.U32 R10, RZ, RZ, R35 ;  /* 0x000000ffff0a7224 */ /* 0x000fe400078e0023 */
[----:B------:R-:W-:Y:S01]  /*69d0*/  IMAD.X R5, RZ, RZ, R5, P1 ;  /* 0x000000ffff057224 */ /* 0x000fe200008e0605 */
[----:B--2---:R-:W-:-:S02]  /*69e0*/  LOP3.LUT R16, R16, R7, RZ, 0x3c, !PT ;  /* 0x0000000710107212 */ /* 0x004fc400078e3cff */
        /* <DEDUP_REMOVED lines=8> */
[----:B------:R-:W2:Y:S01]  /*6a70*/  LDCU UR4, c[0x0][0x3e4] ;  /* 0x00007c80ff0477ac */ /* 0x000ea20008000800 */
[----:B------:R-:W-:Y:S02]  /*6a80*/  STG.E desc[UR10][R2.64+0x18], RZ ;  /* 0x000018ff02007986 */ /* 0x000fe4000c10190a */
[----:B------:R-:W3:Y:S01]  /*6a90*/  I2F.U32.RP R7, R34 ;  /* 0x0000002200077306 */ /* 0x000ee20000209000 */
[----:B------:R-:W4:Y:S01]  /*6aa0*/  LDCU UR5, c[0x0][0x3e8] ;  /* 0x00007d00ff0577ac */ /* 0x000f220008000800 */
[----:B------:R-:W5:Y:S06]  /*6ab0*/  LDCU.64 UR16, c[0x0][0x400] ;  /* 0x00008000ff1077ac */ /* 0x000f6c0008000a00 */
[----:B0-----:R-:W0:Y:S08]  /*6ac0*/  MUFU.RCP R17, R17 ;  /* 0x0000001100117308 */ /* 0x001e300000001000 */
[----:B---3--:R-:W3:Y:S01]  /*6ad0*/  MUFU.RCP R7, R7 ;  /* 0x0000000700077308 */ /* 0x008ee20000001000 */
[----:B0-----:R-:W-:-:S02]  /*6ae0*/  VIADD R8, R17, 0xffffffe ;  /* 0x0ffffffe11087836 */ /* 0x001fc40000000000 */
[----:B------:R-:W0:Y:S05]  /*6af0*/  LDC R17, c[0x0][0x3fc] ;  /* 0x0000ff00ff117b82 */ /* 0x000e2a0000000800 */
[----:B------:R1:W2:Y:S01]  /*6b00*/  F2I.FTZ.U32.TRUNC.NTZ R9, R8 ;  /* 0x0000000800097305 */ /* 0x0002a2000021f000 */
[----:B---3--:R-:W-:-:S07]  /*6b10*/  VIADD R10, R7, 0xffffffe ;  /* 0x0ffffffe070a7836 */ /* 0x008fce0000000000 */
[----:B------:R3:W4:Y:S01]  /*6b20*/  F2I.FTZ.U32.TRUNC.NTZ R11, R10 ;  /* 0x0000000a000b7305 */ /* 0x000722000021f000 */
[----:B-1----:R-:W-:Y:S02]  /*6b30*/  IMAD.MOV.U32 R8, RZ, RZ, RZ ;  /* 0x000000ffff087224 */ /* 0x002fe400078e00ff */
[----:B--2---:R-:W-:Y:S02]  /*6b40*/  IMAD R7, R19, R9, RZ ;  /* 0x0000000913077224 */ /* 0x004fe400078e02ff */
[----:B---3--:R-:W-:Y:S02]  /*6b50*/  IMAD.MOV.U32 R10, RZ, RZ, RZ ;  /* 0x000000ffff0a7224 */ /* 0x008fe400078e00ff */
[----:B------:R-:W-:Y:S01]  /*6b60*/  IMAD.HI.U32 R18, R9, R7, R8 ;  /* 0x0000000709127227 */ /* 0x000fe200078e0008 */
[----:B------:R-:W1:Y:S01]  /*6b70*/  LDCU UR14, c[0x0][0x3ec] ;  /* 0x00007d80ff0e77ac */ /* 0x000e620008000800 */
[----:B0-----:R0:W-:Y:S02]  /*6b80*/  STG.E desc[UR10][R2.64+0xc], R17 ;  /* 0x00000c1102007986 */ /* 0x0011e4000c10190a */
[----:B----4-:R-:W-:-:S02]  /*6b90*/  IMAD R15, R15, R11, RZ ;  /* 0x0000000b0f0f7224 */ /* 0x010fc400078e02ff */
[----:B------:R-:W-:-:S04]  /*6ba0*/  IMAD.HI.U32 R18, R18, R39, RZ ;  /* 0x0000002712127227 */ /* 0x000fc800078e00ff */
[----:B------:R-:W-:-:S06]  /*6bb0*/  IMAD.HI.U32 R10, R11, R15, R10 ;  /* 0x0000000f0b0a7227 */ /* 0x000fcc00078e000a */
        /* <DEDUP_REMOVED lines=8> */
[----:B------:R-:W-:Y:S02]  /*6c40*/  @P0 IMAD.IADD R9, R9, 0x1, -R34 ;  /* 0x0000000109090824 */ /* 0x000fe400078e0a22 */
[----:B------:R-:W-:Y:S01]  /*6c50*/  @P0 VIADD R7, R7, 0x1 ;  /* 0x0000000107070836 */ /* 0x000fe20000000000 */
[----:B------:R-:W-:Y:S01]  /*6c60*/  ISETP.GE.U32.AND P4, PT, R11, R36, PT ;  /* 0x000000240b00720c */ /* 0x000fe20003f86070 */
[----:B------:R-:W-:Y:S01]  /*6c70*/  @P3 VIADD R18, R18, 0x1 ;  /* 0x0000000112123836 */ /* 0x000fe20000000000 */
[----:B------:R-:W2:Y:S01]  /*6c80*/  LDC.64 R10, c[0x0][0x390] ;  /* 0x0000e400ff0a7b82 */ /* 0x000ea20000000a00 */
[----:B------:R-:W-:-:S07]  /*6c90*/  ISETP.GE.U32.AND P1, PT, R9, R34, PT ;  /* 0x000000220900720c */ /* 0x000fce0003f26070 */
[----:B------:R-:W3:Y:S01]  /*6ca0*/  LDC.64 R8, c[0x0][0x400] ;  /* 0x00010000ff087b82 */ /* 0x000ee20000000a00 */
[----:B------:R-:W4:Y:S02]  /*6cb0*/  LDCU UR15, c[0x0][0x3fc] ;  /* 0x00007f80ff0f77ac */ /* 0x000f240008000800 */
[----:B------:R-:W-:Y:S01]  /*6cc0*/  @P4 VIADD R18, R18, 0x1 ;  /* 0x0000000112124836 */ /* 0x000fe20000000000 */
[----:B------:R-:W-:Y:S02]  /*6cd0*/  @!P5 LOP3.LUT R18, RZ, R36, RZ, 0x33, !PT ;  /* 0x00000024ff12d212 */ /* 0x000fe400078e33ff */
[----:B------:R-:W-:Y:S02]  /*6ce0*/  @P1 IADD3 R7, PT, PT, R7, 0x1, RZ ;  /* 0x0000000107071810 */ /* 0x000fe40007ffe0ff */
[----:B------:R-:W-:Y:S02]  /*6cf0*/  @!P2 LOP3.LUT R7, RZ, R34, RZ, 0x33, !PT ;  /* 0x00000022ff07a212 */ /* 0x000fe400078e33ff */
[----:B------:R-:W-:-:S02]  /*6d00*/  I2FP.F32.U32 R15, R37 ;  /* 0x00000025000f7245 */ /* 0x000fc40000201000 */
[----:B0-----:R-:W-:Y:S01]  /*6d10*/  I2FP.F32.U32 R17, R39 ;  /* 0x0000002700117245 */ /* 0x001fe20000201000 */
[----:B------:R-:W-:Y:S02]  /*6d20*/  IMAD R7, R18, R32, R7 ;  /* 0x0000002012077224 */ /* 0x000fe400078e0207 */
[----:B------:R-:W-:Y:S02]  /*6d30*/  FMUL R15, R15, UR4 ;  /* 0x000000040f0f7c20 */ /* 0x000fe40008400000 */
[----:B--2---:R-:W-:-:S04]  /*6d40*/  IMAD.WIDE R10, R7, 0x8, R10 ;  /* 0x00000008070a7825 */ /* 0x004fc800078e020a */
[----:B------:R-:W-:Y:S01]  /*6d50*/  FMUL R17, R17, UR5 ;  /* 0x0000000511117c20 */ /* 0x000fe20008400000 */
[----:B------:R-:W-:Y:S01]  /*6d60*/  FMUL R15, R15, 2.3283064365386962891e-10 ;  /* 0x2f8000000f0f7820 */ /* 0x000fe20000400000 */
[----:B-----5:R-:W-:Y:S02]  /*6d70*/  IMAD.U32 R41, RZ, RZ, UR17 ;  /* 0x00000011ff297e24 */ /* 0x020fe4000f8e00ff */
[----:B------:R-:W-:Y:S01]  /*6d80*/  FMUL R17, R17, 2.3283064365386962891e-10 ;  /* 0x2f80000011117820 */ /* 0x000fe20000400000 */
[----:B---3--:R0:W-:Y:S01]  /*6d90*/  STG.E desc[UR10][R2.64+0x10], R8 ;  /* 0x0000100802007986 */ /* 0x0081e2000c10190a */
[----:B------:R-:W-:-:S03]  /*6da0*/  IMAD.U32 R38, RZ, RZ, UR16 ;  /* 0x00000010ff267e24 */ /* 0x000fc6000f8e00ff */
[----:B------:R2:W-:Y:S01]  /*6db0*/  STG.E desc[UR10][R2.64+0x14], R9 ;  /* 0x0000140902007986 */ /* 0x0005e2000c10190a */
[----:B------:R-:W-:Y:S02]  /*6dc0*/  IMAD.MOV.U32 R40, RZ, RZ, RZ ;  /* 0x000000ffff287224 */ /* 0x000fe400078e00ff */
[----:B------:R-:W-:Y:S01]  /*6dd0*/  IMAD.MOV.U32 R18, RZ, RZ, RZ ;  /* 0x000000ffff127224 */ /* 0x000fe200078e00ff */
[----:B------:R3:W-:Y:S01]  /*6de0*/  REDG.E.ADD.64.STRONG.GPU desc[UR10][R10.64], R44 ;  /* 0x0000002c0a00798e */ /* 0x0007e2000c12e50a */
[----:B------:R-:W-:Y:S02]  /*6df0*/  IMAD.MOV.U32 R7, RZ, RZ, R20 ;  /* 0x000000ffff077224 */ /* 0x000fe400078e0014 */
[----:B-1----:R-:W-:Y:S02]  /*6e00*/  IMAD.U32 R19, RZ, RZ, UR14 ;  /* 0x0000000eff137e24 */ /* 0x002fe4000f8e00ff */
[----:B0-----:R-:W-:Y:S02]  /*6e10*/  IMAD.MOV.U32 R8, RZ, RZ, R21 ;  /* 0x000000ffff087224 */ /* 0x001fe400078e0015 */
[----:B----4-:R-:W-:-:S02]  /*6e20*/  IMAD.U32 R43, RZ, RZ, UR15 ;  /* 0x0000000fff2b7e24 */ /* 0x010fc4000f8e00ff */
[----:B--2---:R-:W-:Y:S02]  /*6e30*/  IMAD.MOV.U32 R9, RZ, RZ, R23 ;  /* 0x000000ffff097224 */ /* 0x004fe400078e0017 */
[----:B---3--:R-:W-:Y:S02]  /*6e40*/  IMAD.MOV.U32 R11, RZ, RZ, R22 ;  /* 0x000000ffff0b7224 */ /* 0x008fe400078e0016 */
[----:B------:R-:W-:Y:S01]  /*6e50*/  IMAD.MOV.U32 R10, RZ, RZ, R35 ;  /* 0x000000ffff0a7224 */ /* 0x000fe200078e0023 */
[----:B------:R-:W-:Y:S06]  /*6e60*/  BRA `(.L_x_59) ;  /* 0x0000002800887947 */ /* 0x000fec0003800000 */
.L_x_60:
[----:B------:R-:W0:Y:S01]  /*6e70*/  LDC R20, c[0x0][0x3f8] ;  /* 0x0000fe00ff147b82 */ /* 0x000e220000000800 */
[----:B------:R-:W-:Y:S01]  /*6e80*/  BSSY.RECONVERGENT B4, `(.L_x_61) ;  /* 0x000000e000047945 */ /* 0x000fe20003800200 */
        /* <DEDUP_REMOVED lines=10> */
[----:B------:R-:W-:Y:S02]  /*6f30*/  MOV R48, 0x6f60 ;  /* 0x00006f6000307802 */ /* 0x000fe40000000f00 */
[----:B0-----:R-:W-:-:S07]  /*6f40*/  MOV R7, UR4 ;  /* 0x0000000400077c02 */ /* 0x001fce0008000f00 */
[----:B------:R-:W-:Y:S05]  /*6f50*/  CALL.REL.NOINC `($__internal_3_$__cuda_sm3x_div_rn_noftz_f32_slowpath) ;  /* 0x00000030009c7944 */ /* 0x000fea0003c00000 */
.L_x_62:
[----:B------:R-:W-:Y:S05]  /*6f60*/  BSYNC.RECONVERGENT B4 ;  /* 0x0000000000047941 */ /* 0x000fea0003800200 */
.L_x_61:
[----:B------:R-:W0:Y:S01]  /*6f70*/  LDCU UR4, c[0x0][0x410] ;  /* 0x00008200ff0477ac */ /* 0x000e220008000800 */
[----:B------:R1:W0:Y:S01]  /*6f80*/  F2I.TRUNC.NTZ R8, R7 ;  /* 0x0000000700087305 */ /* 0x000222000020f100 */
[----:B------:R-:W2:Y:S08]  /*6f90*/  LDC R44, c[0x0][0x3d8] ;  /* 0x0000f600ff2c7b82 */ /* 0x000eb00000000800 */
[----:B-1----:R-:W1:Y:S01]  /*6fa0*/  LDC.64 R6, c[0x0][0x3c8] ;  /* 0x0000f200ff067b82 */ /* 0x002e620000000a00 */
[----:B0-----:R-:W-:-:S04]  /*6fb0*/  ISETP.GE.AND P0, PT, R8, UR4, PT ;  /* 0x0000000408007c0c */ /* 0x001fc8000bf06270 */
[----:B------:R-:W-:-:S05]  /*6fc0*/  SEL R32, R8, UR6, !P0 ;  /* 0x0000000608207c07 */ /* 0x000fca000c000000 */
[----:B------:R-:W-:-:S04]  /*6fd0*/  IMAD R32, R32, UR7, R47 ;  /* 0x0000000720207c24 */ /* 0x000fc8000f8e022f */
[----:B-1----:R-:W-:-:S05]  /*6fe0*/  IMAD.WIDE R8, R32, 0x8, R6 ;  /* 0x0000000820087825 */ /* 0x002fca00078e0206 */
[----:B------:R-:W3:Y:S04]  /*6ff0*/  LDG.E.CONSTANT R47, desc[UR10][R8.64] ;  /* 0x0000000a082f7981 */ /* 0x000ee8000c1e9900 */
[----:B------:R0:W3:Y:S01]  /*7000*/  LDG.E.CONSTANT R20, desc[UR10][R8.64+0x4] ;  /* 0x0000040a08147981 */ /* 0x0000e2000c1e9900 */
[----:B------:R-:W-:Y:S01]  /*7010*/  SHF.R.U32.HI R11, RZ, 0x2, R10 ;  /* 0x00000002ff0b7819 */ /* 0x000fe2000001160a */
[----:B--2---:R-:W1:Y:S01]  /*7020*/  MUFU.RCP R49, R44 ;  /* 0x0000002c00317308 */ /* 0x004e620000001000 */
[----:B------:R-:W-:Y:S01]  /*7030*/  IMAD.SHL.U32 R6, R23, 0x10, RZ ;  /* 0x0000001017067824 */ /* 0x000fe200078e00ff */
[----:B------:R-:W-:Y:S01]  /*7040*/  BSSY.RECONVERGENT B4, `(.L_x_63) ;  /* 0x0000018000047945 */ /* 0x000fe20003800200 */
[----:B------:R-:W-:-:S05]  /*7050*/  LOP3.LUT R11, R11, R10, RZ, 0x3c, !PT ;  /* 0x0000000a0b0b7212 */ /* 0x000fca00078e3cff */
[----:B------:R-:W-:-:S05]  /*7060*/  IMAD.SHL.U32 R7, R11, 0x2, RZ ;  /* 0x000000020b077824 */ /* 0x000fca00078e00ff */
[----:B------:R-:W-:Y:S01]  /*7070*/  LOP3.LUT R10, R11, R7, R6, 0x96, !PT ;  /* 0x000000070b0a7212 */ /* 0x000fe200078e9606 */
[----:B------:R-:W-:-:S03]  /*7080*/  VIADD R6, R45, 0xb0f8a ;  /* 0x000b0f8a2d067836 */ /* 0x000fc60000000000 */
[----:B------:R-:W-:Y:S01]  /*7090*/  LOP3.LUT R33, R10, R23, RZ, 0x3c, !PT ;  /* 0x000000170a217212 */ /* 0x000fe200078e3cff */
[----:B-1----:R-:W-:-:S04]  /*70a0*/  FFMA R10, R49, -R44, 1 ;  /* 0x3f800000310a7423 */ /* 0x002fc8000000082c */
[----:B------:R-:W-:Y:S02]  /*70b0*/  IMAD.IADD R7, R6, 0x1, R33 ;  /* 0x0000000106077824 */ /* 0x000fe400078e0221 */
[----:B0-----:R-:W-:Y:S01]  /*70c0*/  FFMA R8, R49, R10, R49 ;  /* 0x0000000a31087223 */ /* 0x001fe20000000031 */
[----:B------:R-:W-:Y:S02]  /*70d0*/  IMAD.MOV.U32 R10, RZ, RZ, 0x2f800000 ;  /* 0x2f800000ff0a7424 */ /* 0x000fe400078e00ff */
[----:B------:R-:W-:-:S05]  /*70e0*/  I2FP.F32.U32 R7, R7 ;  /* 0x0000000700077245 */ /* 0x000fca0000201000 */
[----:B------:R-:W-:-:S04]  /*70f0*/  FFMA R7, R7, R10, 1.1641532182693481445e-10 ;  /* 0x2f00000007077423 */ /* 0x000fc8000000000a */
[----:B------:R-:W-:Y:S01]  /*7100*/  FADD R42, -R7, 1 ;  /* 0x3f800000072a7421 */ /* 0x000fe20000000100 */
[----:B---3--:R-:W-:-:S04]  /*7110*/  FADD R47, R47, R20 ;  /* 0x000000142f2f7221 */ /* 0x008fc80000000000 */
[----:B------:R-:W0:Y:S01]  /*7120*/  FCHK P0, R47, R44 ;  /* 0x0000002c2f007302 */ /* 0x000e220000000000 */
[----:B------:R-:W-:-:S04]  /*7130*/  FFMA R9, R8, R47, RZ ;  /* 0x0000002f08097223 */ /* 0x000fc800000000ff */
[----:B------:R-:W-:-:S04]  /*7140*/  FFMA R10, R9, -R44, R47 ;  /* 0x8000002c090a7223 */ /* 0x000fc8000000002f */
[----:B------:R-:W-:Y:S01]  /*7150*/  FFMA R7, R8, R10, R9 ;  /* 0x0000000a08077223 */ /* 0x000fe20000000009 */
[----:B0-----:R-:W-:Y:S06]  /*7160*/  @!P0 BRA `(.L_x_64) ;  /* 0x0000000000148947 */ /* 0x001fec0003800000 */
[----:B------:R-:W0:Y:S01]  /*7170*/  LDCU UR4, c[0x0][0x3d8] ;  /* 0x00007b00ff0477ac */ /* 0x000e220008000800 */
[----:B------:R-:W-:Y:S01]  /*7180*/  IMAD.MOV.U32 R52, RZ, RZ, R47 ;  /* 0x000000ffff347224 */ /* 0x000fe200078e002f */
[----:B------:R-:W-:Y:S01]  /*7190*/  MOV R48, 0x71c0 ;  /* 0x000071c000307802 */ /* 0x000fe20000000f00 */
[----:B0-----:R-:W-:-:S07]  /*71a0*/  IMAD.U32 R7, RZ, RZ, UR4 ;  /* 0x00000004ff077e24 */ /* 0x001fce000f8e00ff */
[----:B------:R-:W-:Y:S05]  /*71b0*/  CALL.REL.NOINC `($__internal_3_$__cuda_sm3x_div_rn_noftz_f32_slowpath) ;  /* 0x0000003000047944 */ /* 0x000fea0003c00000 */
.L_x_64:
[----:B------:R-:W-:Y:S05]  /*71c0*/  BSYNC.RECONVERGENT B4 ;  /* 0x0000000000047941 */ /* 0x000fea0003800200 */
.L_x_63:
[----:B------:R-:W-:Y:S01]  /*71d0*/  FSETP.GE.AND P0, PT, R42, R7, PT ;  /* 0x000000072a00720b */ /* 0x000fe20003f06000 */
[----:B------:R-:W-:Y:S02]  /*71e0*/  IMAD.MOV.U32 R9, RZ, RZ, R33 ;  /* 0x000000ffff097224 */ /* 0x000fe400078e0021 */
[----:B------:R-:W-:Y:S02]  /*71f0*/  IMAD.MOV.U32 R8, RZ, RZ, R23 ;  /* 0x000000ffff087224 */ /* 0x000fe400078e0017 */
[----:B------:R-:W-:Y:S02]  /*7200*/  IMAD.MOV.U32 R11, RZ, RZ, R21 ;  /* 0x000000ffff0b7224 */ /* 0x000fe400078e0015 */
[----:B------:R-:W-:Y:S02]  /*7210*/  IMAD.MOV.U32 R10, RZ, RZ, R22 ;  /* 0x000000ffff0a7224 */ /* 0x000fe400078e0016 */
[----:B------:R-:W-:-:S04]  /*7220*/  IMAD.MOV.U32 R7, RZ, RZ, R35 ;  /* 0x000000ffff077224 */ /* 0x000fc800078e0023 */
[----:B------:R-:W-:Y:S05]  /*7230*/  @P0 BRA `(.L_x_59) ;  /* 0x0000002400940947 */ /* 0x000fea0003800000 */
[----:B------:R-:W0:Y:S08]  /*7240*/  LDC.64 R54, c[0x0][0x3d0] ;  /* 0x0000f400ff367b82 */ /* 0x000e300000000a00 */
[----:B------:R-:W1:Y:S01]  /*7250*/  LDC R11, c[0x0][0x3d8] ;  /* 0x0000f600ff0b7b82 */ /* 0x000e620000000800 */
[----:B0-----:R-:W-:-:S05]  /*7260*/  IMAD.WIDE R54, R32, 0x8, R54 ;  /* 0x0000000820367825 */ /* 0x001fca00078e0236 */
[----:B------:R-:W2:Y:S01]  /*7270*/  LDG.E.CONSTANT R8, desc[UR10][R54.64] ;  /* 0x0000000a36087981 */ /* 0x000ea2000c1e9900 */
[----:B------:R-:W-:Y:S01]  /*7280*/  BSSY.RECONVERGENT B4, `(.L_x_65) ;  /* 0x000000e000047945 */ /* 0x000fe20003800200 */
[----:B-1----:R-:W0:Y:S02]  /*7290*/  MUFU.RCP R10, R11 ;  /* 0x0000000b000a7308 */ /* 0x002e240000001000 */
[----:B0-----:R-:W-:-:S04]  /*72a0*/  FFMA R7, R10, -R11, 1 ;  /* 0x3f8000000a077423 */ /* 0x001fc8000000080b */
[----:B------:R-:W-:Y:S01]  /*72b0*/  FFMA R7, R10, R7, R10 ;  /* 0x000000070a077223 */ /* 0x000fe2000000000a */
[----:B--2---:R-:W-:-:S04]  /*72c0*/  FMUL R52, R47, R8 ;  /* 0x000000082f347220 */ /* 0x004fc80000400000 */
[----:B------:R-:W0:Y:S01]  /*72d0*/  FCHK P0, R52, R11 ;  /* 0x0000000b34007302 */ /* 0x000e220000000000 */
[----:B------:R-:W-:-:S04]  /*72e0*/  FFMA R8, R7, R52, RZ ;  /* 0x0000003407087223 */ /* 0x000fc800000000ff */
[----:B------:R-:W-:-:S04]  /*72f0*/  FFMA R9, R8, -R11, R52 ;  /* 0x8000000b08097223 */ /* 0x000fc80000000034 */
[----:B------:R-:W-:Y:S01]  /*7300*/  FFMA R7, R7, R9, R8 ;  /* 0x0000000907077223 */ /* 0x000fe20000000008 */
[----:B0-----:R-:W-:Y:S06]  /*7310*/  @!P0 BRA `(.L_x_66) ;  /* 0x0000000000108947 */ /* 0x001fec0003800000 */
[----:B------:R-:W0:Y:S01]  /*7320*/  LDCU UR4, c[0x0][0x3d8] ;  /* 0x00007b00ff0477ac */ /* 0x000e220008000800 */
[----:B------:R-:W-:Y:S01]  /*7330*/  MOV R48, 0x7360 ;  /* 0x0000736000307802 */ /* 0x000fe20000000f00 */
[----:B0-----:R-:W-:-:S07]  /*7340*/  IMAD.U32 R7, RZ, RZ, UR4 ;  /* 0x00000004ff077e24 */ /* 0x001fce000f8e00ff */
[----:B------:R-:W-:Y:S05]  /*7350*/  CALL.REL.NOINC `($__internal_3_$__cuda_sm3x_div_rn_noftz_f32_slowpath) ;  /* 0x0000002c009c7944 */ /* 0x000fea0003c00000 */
.L_x_66:
[----:B------:R-:W-:Y:S05]  /*7360*/  BSYNC.RECONVERGENT B4 ;  /* 0x0000000000047941 */ /* 0x000fea0003800200 */
.L_x_65:
[----:B------:R-:W-:-:S13]  /*7370*/  FSETP.GTU.AND P0, PT, R42, R7, PT ;  /* 0x000000072a00720b */ /* 0x000fda0003f0c000 */
[----:B------:R-:W-:Y:S05]  /*7380*/  @P0 BRA `(.L_x_67) ;  /* 0x0000001c00780947 */ /* 0x000fea0003800000 */
[----:B------:R-:W-:Y:S01]  /*7390*/  SHF.R.U32.HI R6, RZ, 0x2, R35 ;  /* 0x00000002ff067819 */ /* 0x000fe20000011623 */
[----:B------:R-:W0:Y:S01]  /*73a0*/  MUFU.RCP R8, R47 ;  /* 0x0000002f00087308 */ /* 0x000e220000001000 */
[----:B------:R-:W-:Y:S02]  /*73b0*/  BSSY.RECONVERGENT B4, `(.L_x_68) ;  /* 0x0000016000047945 */ /* 0x000fe40003800200 */
[----:B------:R-:W-:Y:S02]  /*73c0*/  LOP3.LUT R35, R6, R35, RZ, 0x3c, !PT ;  /* 0x0000002306237212 */ /* 0x000fe400078e3cff */
[----:B------:R-:W-:-:S03]  /*73d0*/  SHF.L.U32 R6, R33, 0x4, RZ ;  /* 0x0000000421067819 */ /* 0x000fc600000006ff */
[C---:B------:R-:W-:Y:S01]  /*73e0*/  IMAD.SHL.U32 R7, R35.reuse, 0x2, RZ ;  /* 0x0000000223077824 */ /* 0x040fe200078e00ff */
[----:B------:R-:W1:Y:S04]  /*73f0*/  FCHK P0, R20, R47 ;  /* 0x0000002f14007302 */ /* 0x000e680000000000 */
[----:B------:R-:W-:Y:S01]  /*7400*/  LOP3.LUT R6, R35, R7, R6, 0x96, !PT ;  /* 0x0000000723067212 */ /* 0x000fe200078e9606 */
[----:B------:R-:W-:-:S03]  /*7410*/  IMAD.MOV.U32 R35, RZ, RZ, 0x2f800000 ;  /* 0x2f800000ff237424 */ /* 0x000fc600078e00ff */
[----:B------:R-:W-:Y:S01]  /*7420*/  LOP3.LUT R11, R6, R33, RZ, 0x3c, !PT ;  /* 0x00000021060b7212 */ /* 0x000fe200078e3cff */
[----:B0-----:R-:W-:-:S03]  /*7430*/  FFMA R7, -R47, R8, 1 ;  /* 0x3f8000002f077423 */ /* 0x001fc60000000108 */
[----:B------:R-:W-:Y:S01]  /*7440*/  IADD3 R6, PT, PT, R45, 0x10974f, R11 ;  /* 0x0010974f2d067810 */ /* 0x000fe20007ffe00b */
[----:B------:R-:W-:-:S03]  /*7450*/  FFMA R7, R8, R7, R8 ;  /* 0x0000000708077223 */ /* 0x000fc60000000008 */
[----:B------:R-:W-:Y:S01]  /*7460*/  I2FP.F32.U32 R6, R6 ;  /* 0x0000000600067245 */ /* 0x000fe20000201000 */
[----:B------:R-:W-:-:S04]  /*7470*/  FFMA R8, R20, R7, RZ ;  /* 0x0000000714087223 */ /* 0x000fc800000000ff */
[----:B------:R-:W-:Y:S01]  /*7480*/  FFMA R9, -R47, R8, R20 ;  /* 0x000000082f097223 */ /* 0x000fe20000000114 */
[----:B------:R-:W-:-:S03]  /*7490*/  FFMA R6, R6, R35, 1.1641532182693481445e-10 ;  /* 0x2f00000006067423 */ /* 0x000fc60000000023 */
[----:B------:R-:W-:Y:S01]  /*74a0*/  FFMA R7, R7, R9, R8 ;  /* 0x0000000907077223 */ /* 0x000fe20000000008 */
[----:B------:R-:W-:Y:S01]  /*74b0*/  FADD R6, -R6, 1 ;  /* 0x3f80000006067421 */ /* 0x000fe20000000100 */
[----:B-1----:R-:W-:Y:S06]  /*74c0*/  @!P0 BRA `(.L_x_69) ;  /* 0x0000000000108947 */ /* 0x002fec0003800000 */
[----:B------:R-:W-:Y:S01]  /*74d0*/  IMAD.MOV.U32 R52, RZ, RZ, R20 ;  /* 0x000000ffff347224 */ /* 0x000fe200078e0014 */
[----:B------:R-:W-:Y:S01]  /*74e0*/  MOV R48, 0x7510 ;  /* 0x0000751000307802 */ /* 0x000fe20000000f00 */
[----:B------:R-:W-:-:S07]  /*74f0*/  IMAD.MOV.U32 R7, RZ, RZ, R47 ;  /* 0x000000ffff077224 */ /* 0x000fce00078e002f */
[----:B------:R-:W-:Y:S05]  /*7500*/  CALL.REL.NOINC `($__internal_3_$__cuda_sm3x_div_rn_noftz_f32_slowpath) ;  /* 0x0000002c00307944 */ /* 0x000fea0003c00000 */
.L_x_69:
[----:B------:R-:W-:Y:S05]  /*7510*/  BSYNC.RECONVERGENT B4 ;  /* 0x0000000000047941 */ /* 0x000fea0003800200 */
.L_x_68:
[----:B------:R-:W-:Y:S01]  /*7520*/  FSETP.GEU.AND P0, PT, R6, R7, PT ;  /* 0x000000070600720b */ /* 0x000fe20003f0e000 */
[----:B------:R-:W-:-:S12]  /*7530*/  BSSY.RECONVERGENT B4, `(.L_x_70) ;  /* 0x00000aa000047945 */ /* 0x000fd80003800200 */
[----:B------:R-:W-:Y:S05]  /*7540*/  @P0 BRA `(.L_x_71) ;  /* 0x0000000000c80947 */ /* 0x000fea0003800000 */
[----:B------:R-:W2:Y:S01]  /*7550*/  LDG.E.CONSTANT R20, desc[UR10][R54.64+0x4] ;  /* 0x0000040a36147981 */ /* 0x000ea2000c1e9900 */
[----:B------:R-:W-:Y:S01]  /*7560*/  SHF.R.U32.HI R7, RZ, 0x2, R22 ;  /* 0x00000002ff077819 */ /* 0x000fe20000011616 */
[----:B------:R-:W-:Y:S01]  /*7570*/  IMAD.SHL.U32 R6, R11, 0x10, RZ ;  /* 0x000000100b067824 */ /* 0x000fe200078e00ff */
[----:B------:R-:W-:Y:S02]  /*7580*/  BSSY.RECONVERGENT B1, `(.L_x_72) ;  /* 0x000001d000017945 */ /* 0x000fe40003800200 */
[----:B------:R-:W-:-:S05]  /*7590*/  LOP3.LUT R7, R7, R22, RZ, 0x3c, !PT ;  /* 0x0000001607077212 */ /* 0x000fca00078e3cff */
[----:B------:R-:W-:-:S05]  /*75a0*/  IMAD.SHL.U32 R8, R7, 0x2, RZ ;  /* 0x0000000207087824 */ /* 0x000fca00078e00ff */
[----:B------:R-:W-:Y:S01]  /*75b0*/  LOP3.LUT R6, R7, R8, R6, 0x96, !PT ;  /* 0x0000000807067212 */ /* 0x000fe200078e9606 */
[----:B------:R-:W-:-:S03]  /*75c0*/  IMAD.MOV.U32 R7, RZ, RZ, 0x2f800000 ;  /* 0x2f800000ff077424 */ /* 0x000fc600078e00ff */
[----:B------:R-:W-:-:S04]  /*75d0*/  LOP3.LUT R8, R6, R11, RZ, 0x3c, !PT ;  /* 0x0000000b06087212 */ /* 0x000fc800078e3cff */
[----:B------:R-:W-:-:S04]  /*75e0*/  IADD3 R6, PT, PT, R45, 0x161f14, R8 ;  /* 0x00161f142d067810 */ /* 0x000fc80007ffe008 */
[----:B------:R-:W-:-:S05]  /*75f0*/  I2FP.F32.U32 R6, R6 ;  /* 0x0000000600067245 */ /* 0x000fca0000201000 */
[----:B------:R-:W-:-:S04]  /*7600*/  FFMA R6, R6, R7, 1.1641532182693481445e-10 ;  /* 0x2f00000006067423 */ /* 0x000fc80000000007 */
[----:B------:R-:W-:-:S04]  /*7610*/  FADD R6, -R6, 1 ;  /* 0x3f80000006067421 */ /* 0x000fc80000000100 */
[----:B------:R-:W-:Y:S01]  /*7620*/  FADD R7, R6, R6 ;  /* 0x0000000606077221 */ /* 0x000fe20000000000 */
[----:B--2---:R-:W-:-:S03]  /*7630*/  FADD R18, R20, R20 ;  /* 0x0000001414127221 */ /* 0x004fc60000000000 */
[C---:B------:R-:W-:Y:S01]  /*7640*/  FFMA R7, R20.reuse, R7, 1 ;  /* 0x3f80000014077423 */ /* 0x040fe20000000007 */
[----:B------:R-:W-:Y:S01]  /*7650*/  FFMA R52, -R20, R20, 1 ;  /* 0x3f80000014347423 */ /* 0x000fe20000000114 */
[----:B------:R-:W-:Y:S02]  /*7660*/  VIADD R6, R18, 0x1800000 ;  /* 0x0180000012067836 */ /* 0x000fe40000000000 */
[----:B------:R-:W-:-:S03]  /*7670*/  FADD R7, -R20, R7 ;  /* 0x0000000714077221 */ /* 0x000fc60000000100 */
[----:B------:R-:W-:Y:S01]  /*7680*/  LOP3.LUT R6, R6, 0x7f800000, RZ, 0xc0, !PT ;  /* 0x7f80000006067812 */ /* 0x000fe200078ec0ff */
[----:B------:R-:W-:-:S03]  /*7690*/  FMUL R9, R7, R7 ;  /* 0x0000000707097220 */ /* 0x000fc60000400000 */
[----:B------:R-:W-:Y:S01]  /*76a0*/  ISETP.GT.U32.AND P0, PT, R6, 0x1ffffff, PT ;  /* 0x01ffffff0600780c */ /* 0x000fe20003f04070 */
[----:B------:R-:W-:-:S12]  /*76b0*/  FMUL R9, R18, R9 ;  /* 0x0000000912097220 */ /* 0x000fd80000400000 */
[----:B------:R-:W-:Y:S05]  /*76c0*/  @P0 BRA `(.L_x_73) ;  /* 0x0000000000100947 */ /* 0x000fea0003800000 */
[----:B------:R-:W-:-:S07]  /*76d0*/  MOV R10, 0x76f0 ;  /* 0x000076f0000a7802 */ /* 0x000fce0000000f00 */
[----:B------:R-:W-:Y:S05]  /*76e0*/  CALL.REL.NOINC `($__internal_1_$__cuda_sm20_rcp_rn_f32_slowpath) ;  /* 0x00000024008c7944 */ /* 0x000fea0003c00000 */
[----:B------:R-:W-:Y:S01]  /*76f0*/  IMAD.MOV.U32 R7, RZ, RZ, R18 ;  /* 0x000000ffff077224 */ /* 0x000fe200078e0012 */
[----:B------:R-:W-:Y:S06]  /*7700*/  BRA `(.L_x_74) ;  /* 0x0000000000107947 */ /* 0x000fec0003800000 */
.L_x_73:
[----:B------:R-:W0:Y:S02]  /*7710*/  MUFU.RCP R7, R18 ;  /* 0x0000001200077308 */ /* 0x000e240000001000 */
[----:B0-----:R-:W-:-:S04]  /*7720*/  FFMA R6, R18, R7, -1 ;  /* 0xbf80000012067423 */ /* 0x001fc80000000007 */
[----:B------:R-:W-:-:S04]  /*7730*/  FADD.FTZ R6, -R6, -RZ ;  /* 0x800000ff06067221 */ /* 0x000fc80000010100 */
[----:B------:R-:W-:-:S07]  /*7740*/  FFMA R7, R7, R6, R7 ;  /* 0x0000000607077223 */ /* 0x000fce0000000007 */
.L_x_74:
[----:B------:R-:W-:Y:S05]  /*7750*/  BSYNC.RECONVERGENT B1 ;  /* 0x0000000000017941 */ /* 0x000fea0003800200 */
.L_x_72:
[----:B------:R-:W0:Y:S01]  /*7760*/  MUFU.RCP R6, R9 ;  /* 0x0000000900067308 */ /* 0x000e220000001000 */
[----:B------:R-:W-:Y:S01]  /*7770*/  FMUL R52, R52, -R52 ;  /* 0x8000003434347220 */ /* 0x000fe20000400000 */
[----:B------:R-:W-:Y:S01]  /*7780*/  BSSY.RECONVERGENT B5, `(.L_x_75) ;  /* 0x000000c000057945 */ /* 0x000fe20003800200 */
[----:B------:R-:W-:-:S05]  /*7790*/  FFMA R20, R20, -0.5, -R7 ;  /* 0xbf00000014147823 */ /* 0x000fca0000000807 */
        /* <DEDUP_REMOVED lines=10> */
.L_x_76:
[----:B------:R-:W-:Y:S05]  /*7840*/  BSYNC.RECONVERGENT B5 ;  /* 0x0000000000057941 */ /* 0x000fea0003800200 */
.L_x_75:
[----:B------:R-:W-:Y:S01]  /*7850*/  FADD R20, -R20, R7 ;  /* 0x0000000714147221 */ /* 0x000fe20000000100 */
[----:B------:R-:W-:Y:S06]  /*7860*/  BRA `(.L_x_77) ;  /* 0x0000000400d87947 */ /* 0x000fec0003800000 */
.L_x_71:
[----:B------:R-:W-:Y:S01]  /*7870*/  SHF.R.U32.HI R7, RZ, 0x2, R22 ;  /* 0x00000002ff077819 */ /* 0x000fe20000011616 */
[----:B------:R-:W-:Y:S01]  /*7880*/  IMAD.SHL.U32 R6, R11, 0x10, RZ ;  /* 0x000000100b067824 */ /* 0x000fe200078e00ff */
[----:B------:R-:W-:Y:S01]  /*7890*/  BSSY.RECONVERGENT B1, `(.L_x_78) ;  /* 0x0000019000017945 */ /* 0x000fe20003800200 */
[----:B------:R-:W-:Y:S01]  /*78a0*/  IMAD.MOV.U32 R20, RZ, RZ, 0x3f800000 ;  /* 0x3f800000ff147424 */ /* 0x000fe200078e00ff */
[----:B------:R-:W-:-:S05]  /*78b0*/  LOP3.LUT R7, R7, R22, RZ, 0x3c, !PT ;  /* 0x0000001607077212 */ /* 0x000fca00078e3cff */
[----:B------:R-:W-:-:S05]  /*78c0*/  IMAD.SHL.U32 R8, R7, 0x2, RZ ;  /* 0x0000000207087824 */ /* 0x000fca00078e00ff */
[----:B------:R-:W-:Y:S01]  /*78d0*/  LOP3.LUT R8, R7, R8, R6, 0x96, !PT ;  /* 0x0000000807087212 */ /* 0x000fe200078e9606 */
[----:B------:R-:W-:-:S03]  /*78e0*/  IMAD.MOV.U32 R7, RZ, RZ, 0x2f800000 ;  /* 0x2f800000ff077424 */ /* 0x000fc600078e00ff */
[----:B------:R-:W-:-:S04]  /*78f0*/  LOP3.LUT R8, R8, R11, RZ, 0x3c, !PT ;  /* 0x0000000b08087212 */ /* 0x000fc800078e3cff */
[----:B------:R-:W-:-:S04]  /*7900*/  IADD3 R6, PT, PT, R45, 0x161f14, R8 ;  /* 0x00161f142d067810 */ /* 0x000fc80007ffe008 */
[----:B------:R-:W-:-:S05]  /*7910*/  I2FP.F32.U32 R6, R6 ;  /* 0x0000000600067245 */ /* 0x000fca0000201000 */
[----:B------:R-:W-:Y:S01]  /*7920*/  FFMA R7, R6, R7, 1.1641532182693481445e-10 ;  /* 0x2f00000006077423 */ /* 0x000fe20000000007 */
[----:B------:R-:W-:-:S03]  /*7930*/  HFMA2 R6, -RZ, RZ, 2.25, 0 ;  /* 0x40800000ff067431 */ /* 0x000fc600000001ff */
[----:B------:R-:W-:-:S04]  /*7940*/  FADD R7, -R7, 1 ;  /* 0x3f80000007077421 */ /* 0x000fc80000000100 */
[----:B------:R-:W-:-:S04]  /*7950*/  FFMA R6, R7, R6, -2 ;  /* 0xc000000007067423 */ /* 0x000fc80000000006 */
[----:B------:R-:W-:-:S04]  /*7960*/  FFMA R32, R6, R6, 1 ;  /* 0x3f80000006207423 */ /* 0x000fc80000000006 */
[----:B------:R-:W-:Y:S01]  /*7970*/  VIADD R9, R32, 0xf3000000 ;  /* 0xf300000020097836 */ /* 0x000fe20000000000 */
[----:B------:R0:W1:Y:S04]  /*7980*/  MUFU.RSQ R7, R32 ;  /* 0x0000002000077308 */ /* 0x0000680000001400 */
[----:B------:R-:W-:-:S13]  /*7990*/  ISETP.GT.U32.AND P0, PT, R9, 0x727fffff, PT ;  /* 0x727fffff0900780c */ /* 0x000fda0003f04070 */
[----:B01----:R-:W-:Y:S05]  /*79a0*/  @!P0 BRA `(.L_x_79) ;  /* 0x00000000000c8947 */ /* 0x003fea0003800000 */
[----:B------:R-:W-:-:S07]  /*79b0*/  MOV R46, 0x79d0 ;  /* 0x000079d0002e7802 */ /* 0x000fce0000000f00 */
[----:B------:R-:W-:Y:S05]  /*79c0*/  CALL.REL.NOINC `($__internal_2_$__cuda_sm20_sqrt_rn_f32_slowpath) ;  /* 0x0000002400ac7944 */ /* 0x000fea0003c00000 */
[----:B------:R-:W-:Y:S05]  /*79d0*/  BRA `(.L_x_80) ;  /* 0x0000000000107947 */ /* 0x000fea0003800000 */
.L_x_79:
[----:B------:R-:W-:Y:S01]  /*79e0*/  FMUL.FTZ R39, R32, R7 ;  /* 0x0000000720277220 */ /* 0x000fe20000410000 */
[----:B------:R-:W-:-:S03]  /*79f0*/  FMUL.FTZ R7, R7, 0.5 ;  /* 0x3f00000007077820 */ /* 0x000fc60000410000 */
[----:B------:R-:W-:-:S04]  /*7a00*/  FFMA R10, -R39, R39, R32 ;  /* 0x00000027270a7223 */ /* 0x000fc80000000120 */
[----:B------:R-:W-:-:S07]  /*7a10*/  FFMA R39, R10, R7, R39 ;  /* 0x000000070a277223 */ /* 0x000fce0000000027 */
.L_x_80:
[----:B------:R-:W-:Y:S05]  /*7a20*/  BSYNC.RECONVERGENT B1 ;  /* 0x0000000000017941 */ /* 0x000fea0003800200 */
.L_x_78:
[----:B------:R-:W-:Y:S01]  /*7a30*/  FADD R10, -R6, R39 ;  /* 0x00000027060a7221 */ /* 0x000fe20000000100 */
[----:B------:R-:W-:Y:S04]  /*7a40*/  BSSY.RECONVERGENT B1, `(.L_x_81) ;  /* 0x0000047000017945 */ /* 0x000fe80003800200 */
[----:B------:R-:W-:-:S13]  /*7a50*/  FSETP.NEU.AND P0, PT, R10, 1, PT ;  /* 0x3f8000000a00780b */ /* 0x000fda0003f0d000 */
[----:B------:R-:W-:Y:S05]  /*7a60*/  @!P0 BRA `(.L_x_82) ;  /* 0x0000000400108947 */ /* 0x000fea0003800000 */
[----:B------:R-:W-:-:S13]  /*7a70*/  FSETP.NAN.AND P0, PT, |R10|, |R10|, PT ;  /* 0x4000000a0a00720b */ /* 0x000fda0003f08200 */
[----:B------:R-:W-:Y:S01]  /*7a80*/  @P0 FADD R20, R10, 0.3333333432674407959 ;  /* 0x3eaaaaab0a140421 */ /* 0x000fe20000000000 */
[----:B------:R-:W-:Y:S06]  /*7a90*/  @P0 BRA `(.L_x_82) ;  /* 0x0000000400040947 */ /* 0x000fec0003800000 */
[----:B------:R-:W-:-:S04]  /*7aa0*/  FSETP.NEU.AND P0, PT, |R10|, +INF , PT ;  /* 0x7f8000000a00780b */ /* 0x000fc80003f0d200 */
[----:B------:R-:W-:-:S13]  /*7ab0*/  FSETP.NEU.AND P0, PT, R10, RZ, P0 ;  /* 0x000000ff0a00720b */ /* 0x000fda000070d000 */
[----:B------:R-:W-:-:S05]  /*7ac0*/  @!P0 FADD R20, R10, R10 ;  /* 0x0000000a0a148221 */ /* 0x000fca0000000000 */
[----:B------:R-:W-:Y:S01]  /*7ad0*/  @!P0 LOP3.LUT R20, R20, 0x7fffffff, RZ, 0xc0, !PT ;  /* 0x7fffffff14148812 */ /* 0x000fe200078ec0ff */
[----:B------:R-:W-:Y:S06]  /*7ae0*/  @!P0 BRA `(.L_x_82) ;  /* 0x0000000000f08947 */ /* 0x000fec0003800000 */
[C---:B------:R-:W-:Y:S01]  /*7af0*/  FMUL R7, |R10|.reuse, 16777216 ;  /* 0x4b8000000a077820 */ /* 0x040fe20000400200 */
[----:B------:R-:W-:Y:S01]  /*7b00*/  FSETP.GEU.AND P0, PT, |R10|, 1.175494350822287508e-38, PT ;  /* 0x008000000a00780b */ /* 0x000fe20003f0e200 */
[----:B------:R-:W-:Y:S01]  /*7b10*/  IMAD.MOV.U32 R37, RZ, RZ, 0x3a2c32e4 ;  /* 0x3a2c32e4ff257424 */ /* 0x000fe200078e00ff */
[----:B------:R-:W-:Y:S02]  /*7b20*/  FSETP.GEU.AND P2, PT, R39, R6, PT ;  /* 0x000000062700720b */ /* 0x000fe40003f4e000 */
[----:B------:R-:W-:-:S05]  /*7b30*/  FSEL R7, R7, |R10|, !P0 ;  /* 0x4000000a07077208 */ /* 0x000fca0004000000 */
[----:B------:R-:W-:-:S05]  /*7b40*/  VIADD R9, R7, 0xc0cafb0d ;  /* 0xc0cafb0d07097836 */ /* 0x000fca0000000000 */
[----:B------:R-:W-:Y:S02]  /*7b50*/  LOP3.LUT R10, R9, 0xff800000, RZ, 0xc0, !PT ;  /* 0xff800000090a7812 */ /* 0x000fe400078ec0ff */
[----:B------:R-:W-:-:S03]  /*7b60*/  FSEL R9, RZ, -24, P0 ;  /* 0xc1c00000ff097808 */ /* 0x000fc60000000000 */
[----:B------:R-:W-:Y:S01]  /*7b70*/  IMAD.IADD R7, R7, 0x1, -R10 ;  /* 0x0000000107077824 */ /* 0x000fe200078e0a0a */
[----:B------:R-:W-:-:S03]  /*7b80*/  I2FP.F32.S32 R10, R10 ;  /* 0x0000000a000a7245 */ /* 0x000fc60000201400 */
[C---:B------:R-:W-:Y:S01]  /*7b90*/  FADD R20, R7.reuse, 1 ;  /* 0x3f80000007147421 */ /* 0x040fe20000000000 */
[----:B------:R-:W-:Y:S01]  /*7ba0*/  FADD R18, R7, -1 ;  /* 0xbf80000007127421 */ /* 0x000fe20000000000 */
[----:B------:R-:W-:-:S03]  /*7bb0*/  FFMA R10, R10, 1.1920928955078125e-07, R9 ;  /* 0x340000000a0a7823 */ /* 0x000fc60000000009 */
[----:B------:R-:W-:Y:S01]  /*7bc0*/  FADD R7, R18, R18 ;  /* 0x0000001212077221 */ /* 0x000fe20000000000 */
[----:B------:R-:W0:Y:S03]  /*7bd0*/  MUFU.RCP R20, R20 ;  /* 0x0000001400147308 */ /* 0x000e260000001000 */
[----:B0-----:R-:W-:-:S04]  /*7be0*/  FMUL R7, R20, R7 ;  /* 0x0000000714077220 */ /* 0x001fc80000400000 */
[----:B------:R-:W-:Y:S01]  /*7bf0*/  FADD R32, R18, -R7 ;  /* 0x8000000712207221 */ /* 0x000fe20000000000 */
[C---:B------:R-:W-:Y:S01]  /*7c00*/  FMUL R22, R7.reuse, R7 ;  /* 0x0000000707167220 */ /* 0x040fe20000400000 */
[C---:B------:R-:W-:Y:S02]  /*7c10*/  FFMA R9, R7.reuse, 1.4426950216293334961, R10 ;  /* 0x3fb8aa3b07097823 */ /* 0x040fe4000000000a */
[----:B------:R-:W-:Y:S01]  /*7c20*/  FADD R35, R32, R32 ;  /* 0x0000002020237221 */ /* 0x000fe20000000000 */
[----:B------:R-:W-:Y:S01]  /*7c30*/  FFMA R37, R22, R37, 0.0032181653659790754318 ;  /* 0x3b52e7db16257423 */ /* 0x000fe20000000025 */
[----:B------:R-:W-:Y:S02]  /*7c40*/  FADD R10, R10, -R9 ;  /* 0x800000090a0a7221 */ /* 0x000fe40000000000 */
[----:B------:R-:W-:Y:S01]  /*7c50*/  FFMA R35, R18, -R7, R35 ;  /* 0x8000000712237223 */ /* 0x000fe20000000023 */
[----:B------:R-:W-:Y:S01]  /*7c60*/  FFMA R37, R22, R37, 0.018033718690276145935 ;  /* 0x3c93bb7316257423 */ /* 0x000fe20000000025 */
[----:B------:R-:W-:-:S02]  /*7c70*/  FFMA R10, R7, 1.4426950216293334961, R10 ;  /* 0x3fb8aa3b070a7823 */ /* 0x000fc4000000000a */
[----:B------:R-:W-:Y:S01]  /*7c80*/  FMUL R35, R20, R35 ;  /* 0x0000002314237220 */ /* 0x000fe20000400000 */
[C---:B------:R-:W-:Y:S01]  /*7c90*/  FFMA R37, R22.reuse, R37, 0.12022458761930465698 ;  /* 0x3df6384f16257423 */ /* 0x040fe20000000025 */
[----:B------:R-:W-:Y:S02]  /*7ca0*/  IMAD.MOV.U32 R20, RZ, RZ, 0x391fcb8e ;  /* 0x391fcb8eff147424 */ /* 0x000fe400078e00ff */
[----:B------:R-:W-:Y:S01]  /*7cb0*/  FFMA R10, R35, 1.4426950216293334961, R10 ;  /* 0x3fb8aa3b230a7823 */ /* 0x000fe2000000000a */
[----:B------:R-:W-:-:S03]  /*7cc0*/  FMUL R22, R22, R37 ;  /* 0x0000002516167220 */ /* 0x000fc60000400000 */
[----:B------:R-:W-:Y:S01]  /*7cd0*/  FFMA R18, R7, 1.9251366722983220825e-08, R10 ;  /* 0x32a55e3407127823 */ /* 0x000fe2000000000a */
[----:B------:R-:W-:-:S04]  /*7ce0*/  FMUL R10, R22, 3 ;  /* 0x40400000160a7820 */ /* 0x000fc80000400000 */
[----:B------:R-:W-:-:S04]  /*7cf0*/  FFMA R35, R35, R10, R18 ;  /* 0x0000000a23237223 */ /* 0x000fc80000000012 */
[----:B------:R-:W-:-:S04]  /*7d00*/  FFMA R22, R7, R22, R35 ;  /* 0x0000001607167223 */ /* 0x000fc80000000023 */
[----:B------:R-:W-:-:S04]  /*7d10*/  FADD R10, R9, R22 ;  /* 0x00000016090a7221 */ /* 0x000fc80000000000 */
[----:B------:R-:W-:Y:S01]  /*7d20*/  FMUL R7, R10, 0.3333333432674407959 ;  /* 0x3eaaaaab0a077820 */ /* 0x000fe20000400000 */
[----:B------:R-:W-:-:S03]  /*7d30*/  FADD R9, -R9, R10 ;  /* 0x0000000a09097221 */ /* 0x000fc60000000100 */
[----:B------:R-:W0:Y:S01]  /*7d40*/  FRND R18, R7 ;  /* 0x0000000700127307 */ /* 0x000e220000201000 */
[----:B------:R-:W-:Y:S01]  /*7d50*/  FADD R9, R22, -R9 ;  /* 0x8000000916097221 */ /* 0x000fe20000000000 */
[----:B------:R-:W-:Y:S01]  /*7d60*/  FFMA R10, R10, 0.3333333432674407959, -R7 ;  /* 0x3eaaaaab0a0a7823 */ /* 0x000fe20000000807 */
[----:B------:R-:W-:-:S03]  /*7d70*/  FSETP.GT.AND P1, PT, |R7|, 152, PT ;  /* 0x431800000700780b */ /* 0x000fc60003f24200 */
[----:B------:R-:W-:Y:S02]  /*7d80*/  FFMA R10, R9, 0.3333333432674407959, R10 ;  /* 0x3eaaaaab090a7823 */ /* 0x000fe4000000000a */
[----:B------:R-:W1:Y:S01]  /*7d90*/  F2I.NTZ R35, R7 ;  /* 0x0000000700237305 */ /* 0x000e620000203100 */
[----:B0-----:R-:W-:Y:S01]  /*7da0*/  FADD R9, R7, -R18 ;  /* 0x8000001207097221 */ /* 0x001fe20000000000 */
[----:B------:R-:W-:-:S03]  /*7db0*/  FSETP.GT.AND P0, PT, R18, RZ, PT ;  /* 0x000000ff1200720b */ /* 0x000fc60003f04000 */
[----:B------:R-:W-:-:S04]  /*7dc0*/  FADD R9, R9, R10 ;  /* 0x0000000a09097221 */ /* 0x000fc80000000000 */
[----:B------:R-:W-:-:S04]  /*7dd0*/  FFMA R10, R9, R20, 0.0013391353422775864601 ;  /* 0x3aaf85ed090a7423 */ /* 0x000fc80000000014 */
[----:B------:R-:W-:-:S04]  /*7de0*/  FFMA R10, R9, R10, 0.0096188392490148544312 ;  /* 0x3c1d9856090a7423 */ /* 0x000fc8000000000a */
[----:B------:R-:W-:-:S04]  /*7df0*/  FFMA R10, R9, R10, 0.055503588169813156128 ;  /* 0x3d6357bb090a7423 */ /* 0x000fc8000000000a */
[----:B------:R-:W-:Y:S01]  /*7e00*/  FFMA R18, R9, R10, 0.24022644758224487305 ;  /* 0x3e75fdec09127423 */ /* 0x000fe2000000000a */
[----:B------:R-:W-:Y:S02]  /*7e10*/  SEL R10, RZ, 0x83000000, P0 ;  /* 0x83000000ff0a7807 */ /* 0x000fe40000000000 */
[----:B------:R-:W-:Y:S01]  /*7e20*/  FSETP.GEU.AND P0, PT, R7, RZ, PT ;  /* 0x000000ff0700720b */ /* 0x000fe20003f0e000 */
[C---:B------:R-:W-:Y:S02]  /*7e30*/  FFMA R18, R9.reuse, R18, 0.69314718246459960938 ;  /* 0x3f31721809127423 */ /* 0x040fe40000000012 */
[----:B------:R-:W-:Y:S01]  /*7e40*/  VIADD R6, R10, 0x7f000000 ;  /* 0x7f0000000a067836 */ /* 0x000fe20000000000 */
[----:B------:R-:W-:Y:S01]  /*7e50*/  FSEL R20, RZ, +INF , !P0 ;  /* 0x7f800000ff147808 */ /* 0x000fe20004000000 */
[----:B------:R-:W-:Y:S01]  /*7e60*/  FFMA R9, R9, R18, 1 ;  /* 0x3f80000009097423 */ /* 0x000fe20000000012 */
[----:B-1----:R-:W-:-:S03]  /*7e70*/  IMAD R35, R35, 0x800000, -R10 ;  /* 0x0080000023237824 */ /* 0x002fc600078e0a0a */
[----:B------:R-:W-:-:S04]  /*7e80*/  FMUL R6, R6, R9 ;  /* 0x0000000906067220 */ /* 0x000fc80000400000 */
[----:B------:R-:W-:Y:S01]  /*7e90*/  @!P1 FMUL R20, R35, R6 ;  /* 0x0000000623149220 */ /* 0x000fe20000400000 */
[----:B------:R-:W-:-:S07]  /*7ea0*/  @!P2 IMAD.MOV.U32 R20, RZ, RZ, 0x7fffffff ;  /* 0x7fffffffff14a424 */ /* 0x000fce00078e00ff */
.L_x_82:
[----:B------:R-:W-:Y:S05]  /*7eb0*/  BSYNC.RECONVERGENT B1 ;  /* 0x0000000000017941 */ /* 0x000fea0003800200 */
.L_x_81:
[----:B------:R-:W0:Y:S01]  /*7ec0*/  MUFU.RCP R7, R20 ;  /* 0x0000001400077308 */ /* 0x000e220000001000 */
[----:B------:R-:W-:Y:S01]  /*7ed0*/  UMOV UR4, 0x3f800000 ;  /* 0x3f80000000047882 */ /* 0x000fe20000000000 */
[----:B------:R-:W-:Y:S01]  /*7ee0*/  BSSY.RECONVERGENT B5, `(.L_x_83) ;  /* 0x000000d000057945 */ /* 0x000fe20003800200 */
[----:B------:R-:W-:-:S05]  /*7ef0*/  IMAD.U32 R9, RZ, RZ, UR4 ;  /* 0x00000004ff097e24 */ /* 0x000fca000f8e00ff */
[----:B------:R-:W1:Y:S01]  /*7f00*/  FCHK P0, -R9, R20 ;  /* 0x0000001409007302 */ /* 0x000e620000000100 */
[----:B0-----:R-:W-:-:S04]  /*7f10*/  FFMA R6, R7, -R20, 1 ;  /* 0x3f80000007067423 */ /* 0x001fc80000000814 */
[----:B------:R-:W-:-:S04]  /*7f20*/  FFMA R6, R7, R6, R7 ;  /* 0x0000000607067223 */ /* 0x000fc80000000007 */
[----:B------:R-:W-:-:S04]  /*7f30*/  FFMA R7, R6, -1, RZ ;  /* 0xbf80000006077823 */ /* 0x000fc800000000ff */
[----:B------:R-:W-:-:S04]  /*7f40*/  FFMA R10, R7, -R20, -1 ;  /* 0xbf800000070a7423 */ /* 0x000fc80000000814 */
[----:B------:R-:W-:Y:S01]  /*7f50*/  FFMA R7, R6, R10, R7 ;  /* 0x0000000a06077223 */ /* 0x000fe20000000007 */
[----:B-1----:R-:W-:Y:S06]  /*7f60*/  @!P0 BRA `(.L_x_84) ;  /* 0x0000000000108947 */ /* 0x002fec0003800000 */
[----:B------:R-:W-:Y:S01]  /*7f70*/  IMAD.MOV.U32 R52, RZ, RZ, -0x40800000 ;  /* 0xbf800000ff347424 */ /* 0x000fe200078e00ff */
[----:B------:R-:W-:Y:S01]  /*7f80*/  MOV R48, 0x7fb0 ;  /* 0x00007fb000307802 */ /* 0x000fe20000000f00 */
[----:B------:R-:W-:-:S07]  /*7f90*/  IMAD.MOV.U32 R7, RZ, RZ, R20 ;  /* 0x000000ffff077224 */ /* 0x000fce00078e0014 */
[----:B------:R-:W-:Y:S05]  /*7fa0*/  CALL.REL.NOINC `($__internal_3_$__cuda_sm3x_div_rn_noftz_f32_slowpath) ;  /* 0x0000002000887944 */ /* 0x000fea0003c00000 */
.L_x_84:
[----:B------:R-:W-:Y:S05]  /*7fb0*/  BSYNC.RECONVERGENT B5 ;  /* 0x0000000000057941 */ /* 0x000fea0003800200 */
.L_x_83:
[----:B------:R-:W-:-:S07]  /*7fc0*/  FADD R20, R7, R20 ;  /* 0x0000001407147221 */ /* 0x000fce0000000000 */
.L_x_77:
[----:B------:R-:W-:Y:S05]  /*7fd0*/  BSYNC.RECONVERGENT B4 ;  /* 0x0000000000047941 */ /* 0x000fea0003800200 */
.L_x_70:
[----:B------:R-:W-:Y:S01]  /*7fe0*/  FSETP.GEU.AND P0, PT, |R43|, |R38|, PT ;  /* 0x400000262b00720b */ /* 0x000fe20003f0e200 */
[----:B------:R-:W-:-:S12]  /*7ff0*/  BSSY.RECONVERGENT B1, `(.L_x_85) ;  /* 0x000001c000017945 */ /* 0x000fd80003800200 */
[----:B------:R-:W-:Y:S01]  /*8000*/  @!P0 IMAD.MOV.U32 R7, RZ, RZ, RZ ;  /* 0x000000ffff078224 */ /* 0x000fe200078e00ff */
[CC--:B------:R-:W-:Y:S02]  /*8010*/  @P0 FSET.BF.LT.AND R7, |R38|.reuse, |R41|.reuse, PT ;  /* 0x400000292607020a */ /* 0x0c0fe40003801200 */
[C---:B------:R-:W-:Y:S02]  /*8020*/  @!P0 FSET.BF.LT.AND R52, |R43|.reuse, |R41|, PT ;  /* 0x400000292b34820a */ /* 0x040fe40003801200 */
[----:B------:R-:W-:Y:S01]  /*8030*/  @P0 MOV R52, RZ ;  /* 0x000000ff00340202 */ /* 0x000fe20000000f00 */
[C---:B------:R-:W-:Y:S01]  /*8040*/  FMUL R10, R38.reuse, R7 ;  /* 0x00000007260a7220 */ /* 0x040fe20000400000 */
[CC--:B------:R-:W-:Y:S02]  /*8050*/  @!P0 FSET.BF.GEU.AND R6, |R43|.reuse, |R41|.reuse, PT ;  /* 0x400000292b06820a */ /* 0x0c0fe4000380e200 */
[----:B------:R-:W-:Y:S01]  /*8060*/  @P0 FSET.BF.GEU.AND R6, |R38|, |R41|, PT ;  /* 0x400000292606020a */ /* 0x000fe2000380e200 */
[----:B------:R-:W-:-:S04]  /*8070*/  FFMA R9, R43, R52, R10 ;  /* 0x000000342b097223 */ /* 0x000fc8000000000a */
[----:B------:R-:W-:-:S04]  /*8080*/  FFMA R9, R6, R6, R9 ;  /* 0x0000000606097223 */ /* 0x000fc80000000009 */
[-C--:B------:R-:W-:Y:S01]  /*8090*/  FFMA R22, -R38, R9.reuse, R7 ;  /* 0x0000000926167223 */ /* 0x080fe20000000107 */
[-C--:B------:R-:W-:Y:S01]  /*80a0*/  FFMA R52, -R43, R9.reuse, R52 ;  /* 0x000000092b347223 */ /* 0x080fe20000000134 */
[----:B------:R-:W-:Y:S02]  /*80b0*/  FFMA R6, -R41, R9, R6 ;  /* 0x0000000929067223 */ /* 0x000fe40000000106 */
[----:B------:R-:W-:-:S04]  /*80c0*/  FMUL R7, R22, R22 ;  /* 0x0000001616077220 */ /* 0x000fc80000400000 */
[----:B------:R-:W-:-:S04]  /*80d0*/  FFMA R7, R52, R52, R7 ;  /* 0x0000003434077223 */ /* 0x000fc80000000007 */
[----:B------:R-:W-:-:S04]  /*80e0*/  FFMA R32, R6, R6, R7 ;  /* 0x0000000606207223 */ /* 0x000fc80000000007 */
[----:B------:R-:W-:Y:S01]  /*80f0*/  VIADD R9, R32, 0xf3000000 ;  /* 0xf300000020097836 */ /* 0x000fe20000000000 */
[----:B------:R0:W1:Y:S04]  /*8100*/  MUFU.RSQ R7, R32 ;  /* 0x0000002000077308 */ /* 0x0000680000001400 */
[----:B------:R-:W-:-:S13]  /*8110*/  ISETP.GT.U32.AND P0, PT, R9, 0x727fffff, PT ;  /* 0x727fffff0900780c */ /* 0x000fda0003f04070 */
[----:B01----:R-:W-:Y:S05]  /*8120*/  @!P0 BRA `(.L_x_86) ;  /* 0x0000000000108947 */ /* 0x003fea0003800000 */
[----:B------:R-:W-:-:S07]  /*8130*/  MOV R46, 0x8150 ;  /* 0x00008150002e7802 */ /* 0x000fce0000000f00 */
[----:B------:R-:W-:Y:S05]  /*8140*/  CALL.REL.NOINC `($__internal_2_$__cuda_sm20_sqrt_rn_f32_slowpath) ;  /* 0x0000001c00cc7944 */ /* 0x000fea0003c00000 */
[----:B------:R-:W-:Y:S01]  /*8150*/  IMAD.MOV.U32 R35, RZ, RZ, R39 ;  /* 0x000000ffff237224 */ /* 0x000fe200078e0027 */
[----:B------:R-:W-:Y:S06]  /*8160*/  BRA `(.L_x_87) ;  /* 0x0000000000107947 */ /* 0x000fec0003800000 */
.L_x_86:
[----:B------:R-:W-:Y:S01]  /*8170*/  FMUL.FTZ R35, R32, R7 ;  /* 0x0000000720237220 */ /* 0x000fe20000410000 */
[----:B------:R-:W-:-:S03]  /*8180*/  FMUL.FTZ R7, R7, 0.5 ;  /* 0x3f00000007077820 */ /* 0x000fc60000410000 */
[----:B------:R-:W-:-:S04]  /*8190*/  FFMA R10, -R35, R35, R32 ;  /* 0x00000023230a7223 */ /* 0x000fc80000000120 */
[----:B------:R-:W-:-:S07]  /*81a0*/  FFMA R35, R10, R7, R35 ;  /* 0x000000070a237223 */ /* 0x000fce0000000023 */
.L_x_87:
[----:B------:R-:W-:Y:S05]  /*81b0*/  BSYNC.RECONVERGENT B1 ;  /* 0x0000000000017941 */ /* 0x000fea0003800200 */
.L_x_85:
[----:B------:R-:W0:Y:S01]  /*81c0*/  MUFU.RCP R10, R35 ;  /* 0x00000023000a7308 */ /* 0x000e220000001000 */
[----:B------:R-:W-:Y:S07]  /*81d0*/  BSSY.RECONVERGENT B4, `(.L_x_88) ;  /* 0x000000c000047945 */ /* 0x000fee0003800200 */
[----:B------:R-:W1:Y:S01]  /*81e0*/  FCHK P0, R52, R35 ;  /* 0x0000002334007302 */ /* 0x000e620000000000 */
[----:B0-----:R-:W-:-:S04]  /*81f0*/  FFMA R7, R10, -R35, 1 ;  /* 0x3f8000000a077423 */ /* 0x001fc80000000823 */
[----:B------:R-:W-:-:S04]  /*8200*/  FFMA R7, R10, R7, R10 ;  /* 0x000000070a077223 */ /* 0x000fc8000000000a */
[----:B------:R-:W-:-:S04]  /*8210*/  FFMA R18, R52, R7, RZ ;  /* 0x0000000734127223 */ /* 0x000fc800000000ff */
[----:B------:R-:W-:-:S04]  /*8220*/  FFMA R9, R18, -R35, R52 ;  /* 0x8000002312097223 */ /* 0x000fc80000000034 */
[----:B------:R-:W-:Y:S01]  /*8230*/  FFMA R18, R7, R9, R18 ;  /* 0x0000000907127223 */ /* 0x000fe20000000012 */
[----:B-1----:R-:W-:Y:S06]  /*8240*/  @!P0 BRA `(.L_x_89) ;  /* 0x0000000000108947 */ /* 0x002fec0003800000 */
[----:B------:R-:W-:Y:S01]  /*8250*/  IMAD.MOV.U32 R7, RZ, RZ, R35 ;  /* 0x000000ffff077224 */ /* 0x000fe200078e0023 */
[----:B------:R-:W-:-:S07]  /*8260*/  MOV R48, 0x8280 ;  /* 0x0000828000307802 */ /* 0x000fce0000000f00 */
[----:B------:R-:W-:Y:S05]  /*8270*/  CALL.REL.NOINC `($__internal_3_$__cuda_sm3x_div_rn_noftz_f32_slowpath) ;  /* 0x0000001c00d47944 */ /* 0x000fea0003c00000 */
[----:B------:R-:W-:-:S07]  /*8280*/  IMAD.MOV.U32 R18, RZ, RZ, R7 ;  /* 0x000000ffff127224 */ /* 0x000fce00078e0007 */
.L_x_89:
[----:B------:R-:W-:Y:S05]  /*8290*/  BSYNC.RECONVERGENT B4 ;  /* 0x0000000000047941 */ /* 0x000fea0003800200 */
.L_x_88:
        /* <DEDUP_REMOVED lines=10> */
[----:B------:R-:W-:Y:S01]  /*8340*/  MOV R48, 0x8370 ;  /* 0x0000837000307802 */ /* 0x000fe20000000f00 */
[----:B------:R-:W-:-:S07]  /*8350*/  IMAD.MOV.U32 R7, RZ, RZ, R35 ;  /* 0x000000ffff077224 */ /* 0x000fce00078e0023 */
[----:B------:R-:W-:Y:S05]  /*8360*/  CALL.REL.NOINC `($__internal_3_$__cuda_sm3x_div_rn_noftz_f32_slowpath) ;  /* 0x0000001c00987944 */ /* 0x000fea0003c00000 */
[----:B------:R-:W-:-:S07]  /*8370*/  IMAD.MOV.U32 R10, RZ, RZ, R7 ;  /* 0x000000ffff0a7224 */ /* 0x000fce00078e0007 */
.L_x_91:
[----:B------:R-:W-:Y:S05]  /*8380*/  BSYNC.RECONVERGENT B4 ;  /* 0x0000000000047941 */ /* 0x000fea0003800200 */
.L_x_90:
        /* <DEDUP_REMOVED lines=13> */
.L_x_93:
[----:B------:R-:W-:Y:S05]  /*8460*/  BSYNC.RECONVERGENT B4 ;  /* 0x0000000000047941 */ /* 0x000fea0003800200 */
.L_x_92:
[----:B------:R-:W-:Y:S01]  /*8470*/  SHF.R.U32.HI R6, RZ, 0x2, R21 ;  /* 0x00000002ff067819 */ /* 0x000fe20000011615 */
[----:B------:R-:W-:Y:S01]  /*8480*/  HFMA2 R22, -RZ, RZ, 0.1171875, 0 ;  /* 0x2f800000ff167431 */ /* 0x000fe200000001ff */
[----:B------:R-:W-:Y:S02]  /*8490*/  BSSY.RECONVERGENT B1, `(.L_x_94) ;  /* 0x0000049000017945 */ /* 0x000fe40003800200 */
[----:B------:R-:W-:Y:S01]  /*84a0*/  LOP3.LUT R6, R6, R21, RZ, 0x3c, !PT ;  /* 0x0000001506067212 */ /* 0x000fe200078e3cff */
[----:B------:R-:W-:-:S04]  /*84b0*/  IMAD.SHL.U32 R21, R8, 0x10, RZ ;  /* 0x0000001008157824 */ /* 0x000fc800078e00ff */
        /* <DEDUP_REMOVED lines=10> */
[----:B------:R-:W-:-:S05]  /*8560*/  FSETP.GE.AND P0, PT, |R32|, 105615, PT ;  /* 0x47ce47802000780b */ /* 0x000fca0003f06200 */
[----:B------:R-:W0:Y:S02]  /*8570*/  F2I.NTZ R37, R37 ;  /* 0x0000002500257305 */ /* 0x000e240000203100 */
[----:B0-----:R-:W-:Y:S01]  /*8580*/  I2FP.F32.S32 R21, R37 ;  /* 0x0000002500157245 */ /* 0x001fe20000201400 */
[----:B------:R-:W-:-:S04]  /*8590*/  IMAD.MOV.U32 R48, RZ, RZ, R37 ;  /* 0x000000ffff307224 */ /* 0x000fc800078e0025 */
[----:B------:R-:W-:-:S04]  /*85a0*/  FFMA R22, R21, -1.5707962512969970703, R32 ;  /* 0xbfc90fda15167823 */ /* 0x000fc80000000020 */
[----:B------:R-:W-:-:S04]  /*85b0*/  FFMA R22, R21, -7.5497894158615963534e-08, R22 ;  /* 0xb3a2216815167823 */ /* 0x000fc80000000016 */
[----:B------:R-:W-:-:S04]  /*85c0*/  FFMA R44, R21, -5.3903029534742383927e-15, R22 ;  /* 0xa7c234c5152c7823 */ /* 0x000fc80000000016 */
[----:B------:R-:W-:Y:S01]  /*85d0*/  IMAD.MOV.U32 R21, RZ, RZ, R44 ;  /* 0x000000ffff157224 */ /* 0x000fe200078e002c */
[----:B------:R-:W-:Y:S06]  /*85e0*/  @!P0 BRA `(.L_x_95) ;  /* 0x0000000000cc8947 */ /* 0x000fec0003800000 */
        /* <DEDUP_REMOVED lines=9> */
.L_x_96:
[----:B0-----:R-:W0:Y:S02]  /*8680*/  LDC.64 R46, c[0x4][0x40] ;  /* 0x01001000ff2e7b82 */ /* 0x001e240000000a00 */
[----:B0-----:R-:W-:-:S05]  /*8690*/  IMAD.WIDE.U32 R50, R35, 0x4, R46 ;  /* 0x0000000423327825 */ /* 0x001fca00078e002e */
        /* <DEDUP_REMOVED lines=9> */
[----:B0-----:R-:W-:Y:S01]  /*8730*/  SHF.R.U32.HI R37, RZ, 0x17, R32 ;  /* 0x00000017ff257819 */ /* 0x001fe20000011620 */
        /* <DEDUP_REMOVED lines=17> */
[----:B------:R-:W-:Y:S02]  /*8850*/  SHF.R.U32.HI R22, RZ, 0x1e, R22 ;  /* 0x0000001eff167819 */ /* 0x000fe40000011616 */
[----:B------:R-:W-:-:S02]  /*8860*/  SHF.R.S32.HI R40, RZ, 0x1f, R37 ;  /* 0x0000001fff287819 */ /* 0x000fc40000011425 */
[C---:B0-----:R-:W-:Y:S02]  /*8870*/  LOP3.LUT R21, R37.reuse, R32, RZ, 0x3c, !PT ;  /* 0x0000002025157212 */ /* 0x041fe400078e3cff */
        /* <DEDUP_REMOVED lines=10> */
.L_x_95:
[----:B------:R-:W-:Y:S05]  /*8920*/  BSYNC.RECONVERGENT B1 ;  /* 0x0000000000017941 */ /* 0x000fea0003800200 */
.L_x_94:
        /* <DEDUP_REMOVED lines=18> */
[C---:B------:R-:W-:Y:S01]  /*8a50*/  FMUL R21, R35.reuse, R18 ;  /* 0x0000001223157220 */ /* 0x040fe20000400000 */
[C---:B------:R-:W-:Y:S01]  /*8a60*/  FMUL R22, R35.reuse, R10 ;  /* 0x0000000a23167220 */ /* 0x040fe20000400000 */
[----:B------:R-:W-:Y:S01]  /*8a70*/  FMUL R35, R35, R7 ;  /* 0x0000000723237220 */ /* 0x000fe20000400000 */
        /* <DEDUP_REMOVED lines=10> */
.L_x_99:
        /* <DEDUP_REMOVED lines=11> */
[----:B------:R-:W-:Y:S01]  /*8bd0*/  SHF.R.U32.HI R42, RZ, 0x17, R32 ;  /* 0x00000017ff2a7819 */ /* 0x000fe20000011620 */
[----:B------:R1:W-:Y:S03]  /*8be0*/  STL [R1+0x18], R37 ;  /* 0x0000182501007387 */ /* 0x0003e60000100800 */
[C---:B------:R-:W-:Y:S02]  /*8bf0*/  LOP3.LUT R39, R42.reuse, 0xe0, RZ, 0xc0, !PT ;  /* 0x000000e02a277812 */ /* 0x040fe400078ec0ff */
[----:B------:R-:W-:-:S03]  /*8c00*/  LOP3.LUT P0, RZ, R42, 0x1f, RZ, 0xc0, !PT ;  /* 0x0000001f2aff7812 */ /* 0x000fc6000780c0ff */
[----:B------:R-:W-:-:S05]  /*8c10*/  VIADD R39, R39, 0xffffff80 ;  /* 0xffffff8027277836 */ /* 0x000fca0000000000 */
[----:B0-----:R-:W-:-:S05]  /*8c20*/  SHF.R.U32.HI R40, RZ, 0x5, R39 ;  /* 0x00000005ff287819 */ /* 0x001fca0000011627 */
        /* <DEDUP_REMOVED lines=10> */
[--C-:B------:R-:W-:Y:S02]  /*8cd0*/  SHF.R.U32.HI R48, RZ, 0x1e, R39.reuse ;  /* 0x0000001eff307819 */ /* 0x100fe40000011627 */
[C---:B------:R-:W-:Y:S01]  /*8ce0*/  SHF.L.W.U32.HI R49, R40.reuse, 0x2, R39 ;  /* 0x0000000228317819 */ /* 0x040fe20000010e27 */
[----:B------:R-:W-:-:S03]  /*8cf0*/  IMAD.SHL.U32 R40, R40, 0x4, RZ ;  /* 0x0000000428287824 */ /* 0x000fc600078e00ff */
[----:B------:R-:W-:Y:S02]  /*8d00*/  SHF.R.S32.HI R42, RZ, 0x1f, R49 ;  /* 0x0000001fff2a7819 */ /* 0x000fe40000011431 */
[C---:B------:R-:W-:Y:S02]  /*8d10*/  LOP3.LUT R32, R49.reuse, R32, RZ, 0x3c, !PT ;  /* 0x0000002031207212 */ /* 0x040fe400078e3cff */
[C---:B------:R-:W-:Y:S02]  /*8d20*/  LOP3.LUT R44, R42.reuse, R40, RZ, 0x3c, !PT ;  /* 0x000000282a2c7212 */ /* 0x040fe400078e3cff */
[----:B------:R-:W-:Y:S02]  /*8d30*/  LOP3.LUT R45, R42, R49, RZ, 0x3c, !PT ;  /* 0x000000312a2d7212 */ /* 0x000fe400078e3cff */
[----:B------:R-:W-:Y:S02]  /*8d40*/  LEA.HI R48, R49, R48, RZ, 0x1 ;  /* 0x0000003031307211 */ /* 0x000fe400078f08ff */
[----:B------:R-:W-:-:S02]  /*8d50*/  ISETP.GE.AND P0, PT, R32, RZ, PT ;  /* 0x000000ff2000720c */ /* 0x000fc40003f06270 */
[----:B------:R-:W0:Y:S01]  /*8d60*/  I2F.F64.S64 R44, R44 ;  /* 0x0000002c002c7312 */ /* 0x000e220000301c00 */
[----:B------:R-:W-:-:S04]  /*8d70*/  IMAD.MOV R32, RZ, RZ, -R48 ;  /* 0x000000ffff207224 */ /* 0x000fc800078e0a30 */
[----:B------:R-:W-:Y:S01]  /*8d80*/  @!P1 IMAD.MOV.U32 R48, RZ, RZ, R32 ;  /* 0x000000ffff309224 */ /* 0x000fe200078e0020 */
[----:B0-----:R-:W-:-:S10]  /*8d90*/  DMUL R46, R44, UR4 ;  /* 0x000000042c2e7c28 */ /* 0x001fd40008000000 */
[----:B------:R-:W0:Y:S02]  /*8da0*/  F2F.F32.F64 R46, R46 ;  /* 0x0000002e002e7310 */ /* 0x000e240000301000 */
[----:B01----:R-:W-:-:S07]  /*8db0*/  FSEL R44, -R46, R46, !P0 ;  /* 0x0000002e2e2c7208 */ /* 0x003fce0004000100 */
.L_x_98:
[----:B------:R-:W-:Y:S05]  /*8dc0*/  BSYNC.RECONVERGENT B1 ;  /* 0x0000000000017941 */ /* 0x000fea0003800200 */
.L_x_97:
[----:B------:R-:W-:Y:S01]  /*8dd0*/  FFMA R32, -R20, R20, 1 ;  /* 0x3f80000014207423 */ /* 0x000fe20000000114 */
[----:B------:R-:W-:Y:S03]  /*8de0*/  BSSY.RECONVERGENT B1, `(.L_x_100) ;  /* 0x000000d000017945 */ /* 0x000fe60003800200 */
[----:B------:R-:W-:-:S04]  /*8df0*/  FADD R32, R32, 1.1920928955078125e-07 ;  /* 0x3400000020207421 */ /* 0x000fc80000000000 */
[----:B------:R-:W-:Y:S01]  /*8e00*/  VIADD R39, R32, 0xf3000000 ;  /* 0xf300000020277836 */ /* 0x000fe20000000000 */
[----:B------:R0:W1:Y:S04]  /*8e10*/  MUFU.RSQ R37, R32 ;  /* 0x0000002000257308 */ /* 0x0000680000001400 */
[----:B------:R-:W-:-:S13]  /*8e20*/  ISETP.GT.U32.AND P0, PT, R39, 0x727fffff, PT ;  /* 0x727fffff2700780c */ /* 0x000fda0003f04070 */
[----:B01----:R-:W-:Y:S05]  /*8e30*/  @!P0 BRA `(.L_x_101) ;  /* 0x00000000000c8947 */ /* 0x003fea0003800000 */
[----:B------:R-:W-:-:S07]  /*8e40*/  MOV R46, 0x8e60 ;  /* 0x00008e60002e7802 */ /* 0x000fce0000000f00 */
[----:B------:R-:W-:Y:S05]  /*8e50*/  CALL.REL.NOINC `($__internal_2_$__cuda_sm20_sqrt_rn_f32_slowpath) ;  /* 0x0000001000887944 */ /* 0x000fea0003c00000 */
[----:B------:R-:W-:Y:S05]  /*8e60*/  BRA `(.L_x_102) ;  /* 0x0000000000107947 */ /* 0x000fea0003800000 */
.L_x_101:
[----:B------:R-:W-:Y:S01]  /*8e70*/  FMUL.FTZ R39, R32, R37 ;  /* 0x0000002520277220 */ /* 0x000fe20000410000 */
[----:B------:R-:W-:-:S03]  /*8e80*/  FMUL.FTZ R37, R37, 0.5 ;  /* 0x3f00000025257820 */ /* 0x000fc60000410000 */
[----:B------:R-:W-:-:S04]  /*8e90*/  FFMA R32, -R39, R39, R32 ;  /* 0x0000002727207223 */ /* 0x000fc80000000120 */
[----:B------:R-:W-:-:S07]  /*8ea0*/  FFMA R39, R32, R37, R39 ;  /* 0x0000002520277223 */ /* 0x000fce0000000027 */
.L_x_102:
[----:B------:R-:W-:Y:S05]  /*8eb0*/  BSYNC.RECONVERGENT B1 ;  /* 0x0000000000017941 */ /* 0x000fea0003800200 */
.L_x_100:
[----:B------:R-:W-:Y:S02]  /*8ec0*/  IMAD.MOV.U32 R32, RZ, RZ, 0x37cbac00 ;  /* 0x37cbac00ff207424 */ /* 0x000fe400078e00ff */
[----:B------:R-:W-:Y:S01]  /*8ed0*/  FMUL R37, R44, R44 ;  /* 0x0000002c2c257220 */ /* 0x000fe20000400000 */
[C---:B------:R-:W-:Y:S01]  /*8ee0*/  LOP3.LUT R40, R48.reuse, 0x1, RZ, 0xc0, !PT ;  /* 0x0000000130287812 */ /* 0x040fe200078ec0ff */
[----:B------:R-:W-:Y:S02]  /*8ef0*/  VIADD R48, R48, 0x1 ;  /* 0x0000000130307836 */ /* 0x000fe40000000000 */
[----:B------:R-:W-:Y:S01]  /*8f00*/  FMUL R42, R38, R18 ;  /* 0x00000012262a7220 */ /* 0x000fe20000400000 */
[----:B------:R-:W-:Y:S01]  /*8f10*/  FFMA R32, R37, R32, -0.0013887860113754868507 ;  /* 0xbab607ed25207423 */ /* 0x000fe20000000020 */
[----:B------:R-:W-:Y:S01]  /*8f20*/  ISETP.NE.U32.AND P0, PT, R40, 0x1, PT ;  /* 0x000000012800780c */ /* 0x000fe20003f05070 */
[----:B------:R-:W-:Y:S01]  /*8f30*/  IMAD.MOV.U32 R47, RZ, RZ, 0x3effffff ;  /* 0x3effffffff2f7424 */ /* 0x000fe200078e00ff */
[----:B------:R-:W-:Y:S01]  /*8f40*/  MOV R40, 0x3d2aaabb ;  /* 0x3d2aaabb00287802 */ /* 0x000fe20000000f00 */
[----:B------:R-:W-:Y:S01]  /*8f50*/  FFMA R42, R43, R10, -R42 ;  /* 0x0000000a2b2a7223 */ /* 0x000fe2000000082a */
[----:B------:R-:W-:-:S02]  /*8f60*/  FSEL R32, R32, -0.00019574658654164522886, P0 ;  /* 0xb94d415320207808 */ /* 0x000fc40000000000 */
[----:B------:R-:W-:Y:S02]  /*8f70*/  FSEL R40, R40, 0.0083327032625675201416, P0 ;  /* 0x3c0885e428287808 */ /* 0x000fe40000000000 */
[----:B------:R-:W-:Y:S02]  /*8f80*/  LOP3.LUT P1, RZ, R48, 0x2, RZ, 0xc0, !PT ;  /* 0x0000000230ff7812 */ /* 0x000fe4000782c0ff */
[----:B------:R-:W-:Y:S01]  /*8f90*/  FSEL R44, R44, 1, !P0 ;  /* 0x3f8000002c2c7808 */ /* 0x000fe20004000000 */
[----:B------:R-:W-:Y:S01]  /*8fa0*/  FFMA R32, R37, R32, R40 ;  /* 0x0000002025207223 */ /* 0x000fe20000000028 */
[----:B------:R-:W-:Y:S01]  /*8fb0*/  FSEL R47, -R47, -0.16666662693023681641, P0 ;  /* 0xbe2aaaa82f2f7808 */ /* 0x000fe20000000100 */
[----:B------:R-:W-:Y:S02]  /*8fc0*/  FMUL R40, R43, R7 ;  /* 0x000000072b287220 */ /* 0x000fe40000400000 */
[C---:B------:R-:W-:Y:S02]  /*8fd0*/  FFMA R45, R37.reuse, R44, RZ ;  /* 0x0000002c252d7223 */ /* 0x040fe400000000ff */
[----:B------:R-:W-:Y:S01]  /*8fe0*/  FFMA R32, R37, R32, R47 ;  /* 0x0000002025207223 */ /* 0x000fe2000000002f */
[----:B------:R-:W-:-:S03]  /*8ff0*/  FMUL R37, R41, R10 ;  /* 0x0000000a29257220 */ /* 0x000fc60000400000 */
[----:B------:R-:W-:Y:S01]  /*9000*/  FFMA R32, R45, R32, R44 ;  /* 0x000000202d207223 */ /* 0x000fe2000000002c */
[----:B------:R-:W-:Y:S01]  /*9010*/  FFMA R37, R38, R7, -R37 ;  /* 0x0000000726257223 */ /* 0x000fe20000000825 */
[----:B------:R-:W-:Y:S01]  /*9020*/  FFMA R7, R41, R18, -R40 ;  /* 0x0000001229077223 */ /* 0x000fe20000000828 */
[----:B------:R-:W-:Y:S02]  /*9030*/  IMAD.MOV.U32 R40, RZ, RZ, 0x1 ;  /* 0x00000001ff287424 */ /* 0x000fe400078e00ff */
[----:B------:R-:W-:Y:S01]  /*9040*/  @P1 FADD R32, RZ, -R32 ;  /* 0x80000020ff201221 */ /* 0x000fe20000000000 */
[----:B------:R-:W-:-:S03]  /*9050*/  IMAD.MOV.U32 R18, RZ, RZ, 0x1 ;  /* 0x00000001ff127424 */ /* 0x000fc600078e00ff */
[C---:B------:R-:W-:Y:S01]  /*9060*/  FFMA R10, R32.reuse, R37, R21 ;  /* 0x00000025200a7223 */ /* 0x040fe20000000015 */
[C---:B------:R-:W-:Y:S01]  /*9070*/  FFMA R22, R32.reuse, R7, R22 ;  /* 0x0000000720167223 */ /* 0x040fe20000000016 */
[----:B------:R-:W-:Y:S01]  /*9080*/  FFMA R42, R32, R42, R35 ;  /* 0x0000002a202a7223 */ /* 0x000fe20000000023 */
[----:B------:R-:W-:Y:S02]  /*9090*/  IMAD.MOV.U32 R21, RZ, RZ, 0x1 ;  /* 0x00000001ff157424 */ /* 0x000fe400078e00ff */
[-C--:B------:R-:W-:Y:S01]  /*90a0*/  FMUL R10, R10, R39.reuse ;  /* 0x000000270a0a7220 */ /* 0x080fe20000400000 */
[-C--:B------:R-:W-:Y:S01]  /*90b0*/  FMUL R7, R22, R39.reuse ;  /* 0x0000002716077220 */ /* 0x080fe20000400000 */
[----:B------:R-:W-:Y:S02]  /*90c0*/  FMUL R42, R42, R39 ;  /* 0x000000272a2a7220 */ /* 0x000fe40000400000 */
[-C--:B------:R-:W-:Y:S01]  /*90d0*/  FFMA R43, R43, R20.reuse, R10 ;  /* 0x000000142b2b7223 */ /* 0x080fe2000000000a */
[-C--:B------:R-:W-:Y:S01]  /*90e0*/  FFMA R38, R38, R20.reuse, R7 ;  /* 0x0000001426267223 */ /* 0x080fe20000000007 */
[----:B------:R-:W-:Y:S01]  /*90f0*/  FFMA R41, R41, R20, R42 ;  /* 0x0000001429297223 */ /* 0x000fe2000000002a */
[----:B------:R4:W-:Y:S01]  /*9100*/  STG.E desc[UR10][R2.64+0x18], R21 ;  /* 0x0000181502007986 */ /* 0x0009e2000c10190a */
[----:B------:R-:W-:-:S02]  /*9110*/  IMAD.MOV.U32 R10, RZ, RZ, R33 ;  /* 0x000000ffff0a7224 */ /* 0x000fc400078e0021 */
[----:B------:R-:W-:Y:S01]  /*9120*/  IMAD.MOV.U32 R7, RZ, RZ, R23 ;  /* 0x000000ffff077224 */ /* 0x000fe200078e0017 */
[----:B------:R4:W-:Y:S04]  /*9130*/  STG.E desc[UR10][R2.64+0xc], R43 ;  /* 0x00000c2b02007986 */ /* 0x0009e8000c10190a */
[----:B------:R4:W-:Y:S04]  /*9140*/  STG.E desc[UR10][R2.64+0x10], R38 ;  /* 0x0000102602007986 */ /* 0x0009e8000c10190a */
[----:B------:R4:W-:Y:S01]  /*9150*/  STG.E desc[UR10][R2.64+0x14], R41 ;  /* 0x0000142902007986 */ /* 0x0009e2000c10190a */
[----:B------:R-:W-:Y:S05]  /*9160*/  BRA `(.L_x_59) ;  /* 0x0000000400c87947 */ /* 0x000fea0003800000 */
.L_x_67:
[----:B------:R-:W-:Y:S01]  /*9170*/  ISETP.NE.AND P0, PT, R40, RZ, PT ;  /* 0x000000ff2800720c */ /* 0x000fe20003f05270 */
[----:B------:R-:W-:Y:S01]  /*9180*/  BSSY.RECONVERGENT B1, `(.L_x_103) ;  /* 0x000000b000017945 */ /* 0x000fe20003800200 */
[----:B------:R-:W-:Y:S02]  /*9190*/  IMAD.MOV.U32 R44, RZ, RZ, 0x1 ;  /* 0x00000001ff2c7424 */ /* 0x000fe400078e00ff */
[----:B------:R-:W-:-:S09]  /*91a0*/  IMAD.MOV.U32 R45, RZ, RZ, 0x0 ;  /* 0x00000000ff2d7424 */ /* 0x000fd200078e00ff */
[----:B------:R-:W-:Y:S05]  /*91b0*/  @P0 BRA `(.L_x_104) ;  /* 0x0000000000100947 */ /* 0x000fea0003800000 */
[----:B------:R-:W0:Y:S02]  /*91c0*/  LDC.64 R8, c[0x0][0x3b8] ;  /* 0x0000ee00ff087b82 */ /* 0x000e240000000a00 */
[----:B0-----:R-:W-:-:S05]  /*91d0*/  IMAD.WIDE R8, R32, 0x8, R8 ;  /* 0x0000000820087825 */ /* 0x001fca00078e0208 */
[----:B------:R1:W-:Y:S01]  /*91e0*/  REDG.E.ADD.64.STRONG.GPU desc[UR10][R8.64], R44 ;  /* 0x0000002c0800798e */ /* 0x0003e2000c12e50a */
[----:B------:R-:W-:Y:S05]  /*91f0*/  BRA `(.L_x_105) ;  /* 0x00000000000c7947 */ /* 0x000fea0003800000 */
.L_x_104:
[----:B------:R-:W0:Y:S02]  /*9200*/  LDC.64 R8, c[0x0][0x3c0] ;  /* 0x0000f000ff087b82 */ /* 0x000e240000000a00 */
[----:B0-----:R-:W-:-:S05]  /*9210*/  IMAD.WIDE R8, R32, 0x8, R8 ;  /* 0x0000000820087825 */ /* 0x001fca00078e0208 */
[----:B------:R0:W-:Y:S02]  /*9220*/  REDG.E.ADD.64.STRONG.GPU desc[UR10][R8.64], R44 ;  /* 0x0000002c0800798e */ /* 0x0001e4000c12e50a */
.L_x_105:
[----:B------:R-:W-:Y:S05]  /*9230*/  BSYNC.RECONVERGENT B1 ;  /* 0x0000000000017941 */ /* 0x000fea0003800200 */
.L_x_103:
[----:B------:R-:W-:-:S06]  /*9240*/  LOP3.LUT R7, RZ, R12, RZ, 0x33, !PT ;  /* 0x0000000cff077212 */ /* 0x000fcc00078e33ff */
[----:B------:R-:W0:Y:S08]  /*9250*/  BREV R7, R7 ;  /* 0x0000000700077301 */ /* 0x000e300000000000 */
[----:B01----:R-:W0:Y:S02]  /*9260*/  FLO.U32.SH R8, R7 ;  /* 0x0000000700087300 */ /* 0x003e2400000e0400 */
[----:B0-----:R-:W-:-:S04]  /*9270*/  ISETP.NE.AND P0, PT, R8, -0x1, PT ;  /* 0xffffffff0800780c */ /* 0x001fc80003f05270 */
[----:B------:R-:W-:-:S05]  /*9280*/  SEL R9, R8, 0x1f, P0 ;  /* 0x0000001f08097807 */ /* 0x000fca0000000000 */
[----:B------:R-:W-:-:S06]  /*9290*/  IMAD R8, R9, 0x4, R0 ;  /* 0x0000000409087824 */ /* 0x000fcc00078e0200 */
        /* <DEDUP_REMOVED lines=10> */
[----:B------:R-:W2:Y:S01]  /*9340*/  LDL R7, [R7+0x98] ;  /* 0x0000980007077983 */ /* 0x000ea20000100800 */
[----:B------:R-:W-:Y:S01]  /*9350*/  VIADD R4, R4, 0x1 ;  /* 0x0000000104047836 */ /* 0x000fe20000000000 */
[C---:B------:R-:W-:Y:S01]  /*9360*/  ISETP.NE.U32.AND P0, PT, R14.reuse, UR8, PT ;  /* 0x000000080e007c0c */ /* 0x040fe2000bf05070 */
[----:B------:R-:W-:Y:S01]  /*9370*/  IMAD.MOV.U32 R9, RZ, RZ, R33 ;  /* 0x000000ffff097224 */ /* 0x000fe200078e0021 */
[----:B------:R-:W-:Y:S01]  /*9380*/  IADD3 R14, P1, PT, R14, 0x1, RZ ;  /* 0x000000010e0e7810 */ /* 0x000fe20007f3e0ff */
[----:B------:R-:W-:Y:S01]  /*9390*/  IMAD.MOV.U32 R8, RZ, RZ, R23 ;  /* 0x000000ffff087224 */ /* 0x000fe200078e0017 */
[----:B------:R3:W-:Y:S01]  /*93a0*/  STL [R1+0xdc], R4 ;  /* 0x0000dc0401007387 */ /* 0x0007e20000100800 */
[----:B------:R-:W-:Y:S01]  /*93b0*/  ISETP.NE.AND.EX P0, PT, R5, UR9, PT, P0 ;  /* 0x0000000905007c0c */ /* 0x000fe2000bf05300 */
[----:B------:R-:W-:Y:S01]  /*93c0*/  IMAD.MOV.U32 R11, RZ, RZ, R21 ;  /* 0x000000ffff0b7224 */ /* 0x000fe200078e0015 */
[----:B------:R-:W-:Y:S01]  /*93d0*/  MOV R18, R40 ;  /* 0x0000002800127202 */ /* 0x000fe20000000f00 */
[----:B------:R-:W-:-:S02]  /*93e0*/  IMAD.MOV.U32 R10, RZ, RZ, R22 ;  /* 0x000000ffff0a7224 */ /* 0x000fc400078e0016 */
[----:B------:R-:W-:Y:S01]  /*93f0*/  IMAD.X R5, RZ, RZ, R5, P1 ;  /* 0x000000ffff057224 */ /* 0x000fe200008e0605 */
[----:B--2---:R-:W-:Y:S01]  /*9400*/  LOP3.LUT R16, R16, R7, RZ, 0x3c, !PT ;  /* 0x0000000710107212 */ /* 0x004fe200078e3cff */
[----:B------:R-:W-:-:S04]  /*9410*/  IMAD.MOV.U32 R7, RZ, RZ, R35 ;  /* 0x000000ffff077224 */ /* 0x000fc800078e0023 */
[----:B------:R3:W-:Y:S02]  /*9420*/  STL [R1+0xe0], R16 ;  /* 0x0000e01001007387 */ /* 0x0007e40000100800 */
        /* <DEDUP_REMOVED lines=8> */
[----:B------:R-:W2:Y:S01]  /*94b0*/  I2F.U32.RP R7, R34 ;  /* 0x0000002200077306 */ /* 0x000ea20000209000 */
[----:B------:R-:W4:Y:S01]  /*94c0*/  LDCU UR5, c[0x0][0x3e8] ;  /* 0x00007d00ff0577ac */ /* 0x000f220008000800 */
[----:B------:R-:W5:Y:S06]  /*94d0*/  LDCU.64 UR16, c[0x0][0x400] ;  /* 0x00008000ff1077ac */ /* 0x000f6c0008000a00 */
[----:B0-----:R-:W0:Y:S08]  /*94e0*/  MUFU.RCP R17, R17 ;  /* 0x0000001100117308 */ /* 0x001e300000001000 */
[----:B--2---:R-:W2:Y:S01]  /*94f0*/  MUFU.RCP R7, R7 ;  /* 0x0000000700077308 */ /* 0x004ea20000001000 */
[----:B0-----:R-:W-:-:S02]  /*9500*/  VIADD R8, R17, 0xffffffe ;  /* 0x0ffffffe11087836 */ /* 0x001fc40000000000 */
[----:B------:R-:W0:Y:S05]  /*9510*/  LDC R17, c[0x0][0x3fc] ;  /* 0x0000ff00ff117b82 */ /* 0x000e2a0000000800 */
[----:B------:R3:W1:Y:S01]  /*9520*/  F2I.FTZ.U32.TRUNC.NTZ R9, R8 ;  /* 0x0000000800097305 */ /* 0x000662000021f000 */
[----:B--2---:R-:W-:-:S07]  /*9530*/  VIADD R10, R7, 0xffffffe ;  /* 0x0ffffffe070a7836 */ /* 0x004fce0000000000 */
[----:B------:R2:W4:Y:S01]  /*9540*/  F2I.FTZ.U32.TRUNC.NTZ R11, R10 ;  /* 0x0000000a000b7305 */ /* 0x000522000021f000 */
[----:B---3--:R-:W-:Y:S02]  /*9550*/  IMAD.MOV.U32 R8, RZ, RZ, RZ ;  /* 0x000000ffff087224 */ /* 0x008fe400078e00ff */
[----:B-1----:R-:W-:Y:S02]  /*9560*/  IMAD R7, R19, R9, RZ ;  /* 0x0000000913077224 */ /* 0x002fe400078e02ff */
[----:B--2---:R-:W-:Y:S02]  /*9570*/  IMAD.MOV.U32 R10, RZ, RZ, RZ ;  /* 0x000000ffff0a7224 */ /* 0x004fe400078e00ff */
[----:B------:R-:W-:Y:S01]  /*9580*/  IMAD.HI.U32 R18, R9, R7, R8 ;  /* 0x0000000709127227 */ /* 0x000fe200078e0008 */
[----:B------:R-:W1:Y:S01]  /*9590*/  LDCU UR14, c[0x0][0x3ec] ;  /* 0x00007d80ff0e77ac */ /* 0x000e620008000800 */
[----:B0-----:R0:W-:Y:S02]  /*95a0*/  STG.E desc[UR10][R2.64+0xc], R17 ;  /* 0x00000c1102007986 */ /* 0x0011e4000c10190a */
[----:B----4-:R-:W-:-:S02]  /*95b0*/  IMAD R15, R15, R11, RZ ;  /* 0x0000000b0f0f7224 */ /* 0x010fc400078e02ff */
[----:B------:R-:W-:-:S04]  /*95c0*/  IMAD.HI.U32 R18, R18, R39, RZ ;  /* 0x0000002712127227 */ /* 0x000fc800078e00ff */
[----:B------:R-:W-:-:S06]  /*95d0*/  IMAD.HI.U32 R10, R11, R15, R10 ;  /* 0x0000000f0b0a7227 */ /* 0x000fcc00078e000a */
[----:B------:R-:W-:Y:S01]  /*95e0*/  IMAD.HI.U32 R7, R10, R37, RZ ;  /* 0x000000250a077227 */ /* 0x000fe200078e00ff */
[----:B------:R-:W-:-:S03]  /*95f0*/  IADD3 R10, PT, PT, -R18, RZ, RZ ;  /* 0x000000ff120a7210 */ /* 0x000fc60007ffe1ff */
        /* <DEDUP_REMOVED lines=10> */
[----:B------:R-:W-:Y:S01]  /*96a0*/  ISETP.GE.U32.AND P1, PT, R9, R34, PT ;  /* 0x000000220900720c */ /* 0x000fe20003f26070 */
[----:B------:R-:W2:Y:S08]  /*96b0*/  LDC.64 R10, c[0x0][0x390] ;  /* 0x0000e400ff0a7b82 */ /* 0x000eb00000000a00 */
[----:B------:R-:W3:Y:S02]  /*96c0*/  LDC.64 R8, c[0x0][0x400] ;  /* 0x00010000ff087b82 */ /* 0x000ee40000000a00 */
[----:B------:R-:W-:Y:S01]  /*96d0*/  @P4 VIADD R18, R18, 0x1 ;  /* 0x0000000112124836 */ /* 0x000fe20000000000 */
[----:B------:R-:W-:Y:S01]  /*96e0*/  @!P5 LOP3.LUT R18, RZ, R36, RZ, 0x33, !PT ;  /* 0x00000024ff12d212 */ /* 0x000fe200078e33ff */
[----:B------:R-:W-:Y:S01]  /*96f0*/  @P1 VIADD R7, R7, 0x1 ;  /* 0x0000000107071836 */ /* 0x000fe20000000000 */
[----:B------:R-:W-:-:S05]  /*9700*/  @!P2 LOP3.LUT R7, RZ, R34, RZ, 0x33, !PT ;  /* 0x00000022ff07a212 */ /* 0x000fca00078e33ff */
[----:B------:R-:W-:Y:S01]  /*9710*/  IMAD R7, R18, UR4, R7 ;  /* 0x0000000412077c24 */ /* 0x000fe2000f8e0207 */
[----:B------:R-:W4:Y:S01]  /*9720*/  LDCU UR4, c[0x0][0x3e4] ;  /* 0x00007c80ff0477ac */ /* 0x000f220008000800 */
[----:B------:R-:W1:Y:S01]  /*9730*/  LDCU UR15, c[0x0][0x3fc] ;  /* 0x00007f80ff0f77ac */ /* 0x000e620008000800 */
[----:B------:R-:W-:Y:S01]  /*9740*/  I2FP.F32.U32 R15, R37 ;  /* 0x00000025000f7245 */ /* 0x000fe20000201000 */
[----:B--2---:R-:W-:Y:S01]  /*9750*/  IMAD.WIDE R10, R7, 0x8, R10 ;  /* 0x00000008070a7825 */ /* 0x004fe200078e020a */
[----:B0-----:R-:W-:-:S05]  /*9760*/  I2FP.F32.U32 R17, R39 ;  /* 0x0000002700117245 */ /* 0x001fca0000201000 */
[----:B------:R-:W-:Y:S01]  /*9770*/  FMUL R17, R17, UR5 ;  /* 0x0000000511117c20 */ /* 0x000fe20008400000 */
[----:B---3--:R0:W-:Y:S01]  /*9780*/  STG.E desc[UR10][R2.64+0x10], R8 ;  /* 0x0000100802007986 */ /* 0x0081e2000c10190a */
[----:B-----5:R-:W-:-:S03]  /*9790*/  IMAD.U32 R41, RZ, RZ, UR17 ;  /* 0x00000011ff297e24 */ /* 0x020fc6000f8e00ff */
[----:B------:R2:W-:Y:S01]  /*97a0*/  STG.E desc[UR10][R2.64+0x14], R9 ;  /* 0x0000140902007986 */ /* 0x0005e2000c10190a */
[----:B----4-:R-:W-:Y:S01]  /*97b0*/  FMUL R15, R15, UR4 ;  /* 0x000000040f0f7c20 */ /* 0x010fe20008400000 */
[----:B------:R-:W-:Y:S02]  /*97c0*/  IMAD.U32 R38, RZ, RZ, UR16 ;  /* 0x00000010ff267e24 */ /* 0x000fe4000f8e00ff */
[----:B------:R-:W-:Y:S01]  /*97d0*/  FMUL R17, R17, 2.3283064365386962891e-10 ;  /* 0x2f80000011117820 */ /* 0x000fe20000400000 */
[----:B------:R3:W-:Y:S01]  /*97e0*/  REDG.E.ADD.64.STRONG.GPU desc[UR10][R10.64], R44 ;  /* 0x0000002c0a00798e */ /* 0x0007e2000c12e50a */
[----:B------:R-:W-:Y:S02]  /*97f0*/  IMAD.MOV.U32 R40, RZ, RZ, RZ ;  /* 0x000000ffff287224 */ /* 0x000fe400078e00ff */
[----:B------:R-:W-:Y:S01]  /*9800*/  FMUL R15, R15, 2.3283064365386962891e-10 ;  /* 0x2f8000000f0f7820 */ /* 0x000fe20000400000 */
[----:B------:R-:W-:Y:S02]  /*9810*/  IMAD.MOV.U32 R18, RZ, RZ, RZ ;  /* 0x000000ffff127224 */ /* 0x000fe400078e00ff */
[----:B0-----:R-:W-:-:S02]  /*9820*/  IMAD.MOV.U32 R8, RZ, RZ, R23 ;  /* 0x000000ffff087224 */ /* 0x001fc400078e0017 */
[----:B------:R-:W-:Y:S02]  /*9830*/  IMAD.MOV.U32 R7, RZ, RZ, R35 ;  /* 0x000000ffff077224 */ /* 0x000fe400078e0023 */
[----:B--2---:R-:W-:Y:S02]  /*9840*/  IMAD.MOV.U32 R9, RZ, RZ, R33 ;  /* 0x000000ffff097224 */ /* 0x004fe400078e0021 */
[----:B-1----:R-:W-:Y:S02]  /*9850*/  IMAD.U32 R19, RZ, RZ, UR14 ;  /* 0x0000000eff137e24 */ /* 0x002fe4000f8e00ff */
[----:B------:R-:W-:Y:S01]  /*9860*/  IMAD.U32 R43, RZ, RZ, UR15 ;  /* 0x0000000fff2b7e24 */ /* 0x000fe2000f8e00ff */
[----:B---3--:R-:W-:Y:S01]  /*9870*/  MOV R10, R22 ;  /* 0x00000016000a7202 */ /* 0x008fe20000000f00 */
[----:B------:R-:W-:-:S07]  /*9880*/  IMAD.MOV.U32 R11, RZ, RZ, R21 ;  /* 0x000000ffff0b7224 */ /* 0x000fce00078e0015 */
.L_x_59:
[----:B------:R-:W-:Y:S05]  /*9890*/  BSYNC.RECONVERGENT B3 ;  /* 0x0000000000037941 */ /* 0x000fea0003800200 */
.L_x_41:
[----:B------:R-:W5:Y:S02]  /*98a0*/  LDCU.64 UR4, c[0x0][0x380] ;  /* 0x00007000ff0477ac */ /* 0x000f640008000a00 */
[----:B-----5:R-:W-:-:S04]  /*98b0*/  ISETP.GE.U32.AND P0, PT, R14, UR4, PT ;  /* 0x000000040e007c0c */ /* 0x020fc8000bf06070 */
[----:B------:R-:W-:-:S13]  /*98c0*/  ISETP.GE.U32.AND.EX P0, PT, R5, UR5, PT, P0 ;  /* 0x0000000505007c0c */ /* 0x000fda000bf06100 */
[----:B------:R-:W-:Y:S05]  /*98d0*/  @!P0 BRA `(.L_x_106) ;  /* 0xffffffa400388947 */ /* 0x000fea000383ffff */
[----:B------:R-:W-:Y:S05]  /*98e0*/  BSYNC B0 ;  /* 0x0000000000007941 */ /* 0x000fea0003800000 */
.L_x_11:
[----:B------:R-:W-:Y:S04]  /*98f0*/  STG.E desc[UR10][R2.64], R15 ;  /* 0x0000000f02007986 */ /* 0x000fe8000c10190a */
[----:B------:R-:W-:Y:S04]  /*9900*/  STG.E desc[UR10][R2.64+0x4], R17 ;  /* 0x0000041102007986 */ /* 0x000fe8000c10190a */
[----:B------:R-:W-:Y:S01]  /*9910*/  STG.E desc[UR10][R2.64+0x8], R19 ;  /* 0x0000081302007986 */ /* 0x000fe2000c10190a */
[----:B------:R-:W-:Y:S05]  /*9920*/  EXIT ;  /* 0x000000000000794d */ /* 0x000fea0003800000 */
        .weak           $__internal_0_$__cuda_sm20_div_u64
        .type           $__internal_0_$__cuda_sm20_div_u64,@function
        .size           $__internal_0_$__cuda_sm20_div_u64,($__internal_1_$__cuda_sm20_rcp_rn_f32_slowpath - $__internal_0_$__cuda_sm20_div_u64)
$__internal_0_$__cuda_sm20_div_u64:
[----:B------:R-:W0:Y:S08]  /*9930*/  I2F.U64.RP R17, UR6 ;  /* 0x0000000600117d12 */ /* 0x000e300008309000 */
[----:B0-----:R-:W0:Y:S02]  /*9940*/  MUFU.RCP R17, R17 ;  /* 0x0000001100117308 */ /* 0x001e240000001000 */
[----:B0-----:R-:W-:-:S06]  /*9950*/  VIADD R18, R17, 0x1ffffffe ;  /* 0x1ffffffe11127836 */ /* 0x001fcc0000000000 */
[----:B------:R-:W0:Y:S02]  /*9960*/  F2I.U64.TRUNC R18, R18 ;  /* 0x0000001200127311 */ /* 0x000e24000020d800 */
[----:B0-----:R-:W-:-:S04]  /*9970*/  IMAD.WIDE.U32 R20, R18, UR6, RZ ;  /* 0x0000000612147c25 */ /* 0x001fc8000f8e00ff */
[----:B------:R-:W-:Y:S01]  /*9980*/  IMAD R21, R18, UR7, R21 ;  /* 0x0000000712157c24 */ /* 0x000fe2000f8e0215 */
[----:B------:R-:W-:-:S03]  /*9990*/  IADD3 R23, P0, PT, RZ, -R20, RZ ;  /* 0x80000014ff177210 */ /* 0x000fc60007f1e0ff */
[----:B------:R-:W-:Y:S02]  /*99a0*/  IMAD R21, R19, UR6, R21 ;  /* 0x0000000613157c24 */ /* 0x000fe4000f8e0215 */
[----:B------:R-:W-:-:S04]  /*99b0*/  IMAD.HI.U32 R20, R18, R23, RZ ;  /* 0x0000001712147227 */ /* 0x000fc800078e00ff */
[----:B------:R-:W-:Y:S02]  /*99c0*/  IMAD.X R25, RZ, RZ, ~R21, P0 ;  /* 0x000000ffff197224 */ /* 0x000fe400000e0e15 */
[----:B------:R-:W-:Y:S02]  /*99d0*/  IMAD.MOV.U32 R21, RZ, RZ, R18 ;  /* 0x000000ffff157224 */ /* 0x000fe400078e0012 */
[-C--:B------:R-:W-:Y:S02]  /*99e0*/  IMAD R27, R19, R25.reuse, RZ ;  /* 0x00000019131b7224 */ /* 0x080fe400078e02ff */
[----:B------:R-:W-:-:S04]  /*99f0*/  IMAD.WIDE.U32 R20, P0, R18, R25, R20 ;  /* 0x0000001912147225 */ /* 0x000fc80007800014 */
[----:B------:R-:W-:-:S04]  /*9a00*/  IMAD.HI.U32 R17, R19, R25, RZ ;  /* 0x0000001913117227 */ /* 0x000fc800078e00ff */
[----:B------:R-:W-:-:S04]  /*9a10*/  IMAD.HI.U32 R20, P1, R19, R23, R20 ;  /* 0x0000001713147227 */ /* 0x000fc80007820014 */
[----:B------:R-:W-:Y:S01]  /*9a20*/  IMAD.X R17, R17, 0x1, R19, P0 ;  /* 0x0000000111117824 */ /* 0x000fe200000e0613 */
[----:B------:R-:W-:-:S04]  /*9a30*/  IADD3 R21, P2, PT, R27, R20, RZ ;  /* 0x000000141b157210 */ /* 0x000fc80007f5e0ff */
[----:B------:R-:W-:Y:S01]  /*9a40*/  IADD3.X R17, PT, PT, RZ, RZ, R17, P2, P1 ;  /* 0x000000ffff117210 */ /* 0x000fe200017e2411 */
[----:B------:R-:W-:-:S04]  /*9a50*/  IMAD.WIDE.U32 R18, R21, UR6, RZ ;  /* 0x0000000615127c25 */ /* 0x000fc8000f8e00ff */
[----:B------:R-:W-:Y:S01]  /*9a60*/  IMAD R20, R21, UR7, R19 ;  /* 0x0000000715147c24 */ /* 0x000fe2000f8e0213 */
[----:B------:R-:W-:-:S03]  /*9a70*/  IADD3 R19, P0, PT, RZ, -R18, RZ ;  /* 0x80000012ff137210 */ /* 0x000fc60007f1e0ff */
[----:B------:R-:W-:Y:S02]  /*9a80*/  IMAD R18, R17, UR6, R20 ;  /* 0x0000000611127c24 */ /* 0x000fe4000f8e0214 */
[----:B------:R-:W-:-:S04]  /*9a90*/  IMAD.HI.U32 R20, R21, R19, RZ ;  /* 0x0000001315147227 */ /* 0x000fc800078e00ff */
[----:B------:R-:W-:-:S04]  /*9aa0*/  IMAD.X R18, RZ, RZ, ~R18, P0 ;  /* 0x000000ffff127224 */ /* 0x000fc800000e0e12 */
[----:B------:R-:W-:-:S04]  /*9ab0*/  IMAD.WIDE.U32 R20, P0, R21, R18, R20 ;  /* 0x0000001215147225 */ /* 0x000fc80007800014 */
[C---:B------:R-:W-:Y:S02]  /*9ac0*/  IMAD R22, R17.reuse, R18, RZ ;  /* 0x0000001211167224 */ /* 0x040fe400078e02ff */
[----:B------:R-:W-:-:S04]  /*9ad0*/  IMAD.HI.U32 R21, P1, R17, R19, R20 ;  /* 0x0000001311157227 */ /* 0x000fc80007820014 */
[----:B------:R-:W-:Y:S01]  /*9ae0*/  IMAD.HI.U32 R18, R17, R18, RZ ;  /* 0x0000001211127227 */ /* 0x000fe200078e00ff */
[----:B------:R-:W-:-:S03]  /*9af0*/  IADD3 R21, P2, PT, R22, R21, RZ ;  /* 0x0000001516157210 */ /* 0x000fc60007f5e0ff */
[----:B------:R-:W-:Y:S02]  /*9b00*/  IMAD.X R17, R18, 0x1, R17, P0 ;  /* 0x0000000112117824 */ /* 0x000fe400000e0611 */
[----:B------:R-:W-:-:S03]  /*9b10*/  IMAD.HI.U32 R18, R21, UR4, RZ ;  /* 0x0000000415127c27 */ /* 0x000fc6000f8e00ff */
[----:B------:R-:W-:Y:S01]  /*9b20*/  IADD3.X R17, PT, PT, RZ, RZ, R17, P2, P1 ;  /* 0x000000ffff117210 */ /* 0x000fe200017e2411 */
[----:B------:R-:W-:Y:S02]  /*9b30*/  IMAD.MOV.U32 R19, RZ, RZ, RZ ;  /* 0x000000ffff137224 */ /* 0x000fe400078e00ff */
[----:B------:R-:W-:-:S04]  /*9b40*/  IMAD.WIDE.U32 R18, R21, UR5, R18 ;  /* 0x0000000515127c25 */ /* 0x000fc8000f8e0012 */
[C---:B------:R-:W-:Y:S02]  /*9b50*/  IMAD R21, R17.reuse, UR5, RZ ;  /* 0x0000000511157c24 */ /* 0x040fe4000f8e02ff */
[----:B------:R-:W-:-:S04]  /*9b60*/  IMAD.HI.U32 R18, P0, R17, UR4, R18 ;  /* 0x0000000411127c27 */ /* 0x000fc8000f800012 */
[----:B------:R-:W-:Y:S01]  /*9b70*/  IMAD.HI.U32 R17, R17, UR5, RZ ;  /* 0x0000000511117c27 */ /* 0x000fe2000f8e00ff */
[----:B------:R-:W-:-:S03]  /*9b80*/  IADD3 R21, P1, PT, R21, R18, RZ ;  /* 0x0000001215157210 */ /* 0x000fc60007f3e0ff */
[----:B------:R-:W-:Y:S02]  /*9b90*/  IMAD.X R17, RZ, RZ, R17, P0 ;  /* 0x000000ffff117224 */ /* 0x000fe400000e0611 */
[----:B------:R-:W-:-:S04]  /*9ba0*/  IMAD.WIDE.U32 R18, R21, UR6, RZ ;  /* 0x0000000615127c25 */ /* 0x000fc8000f8e00ff */
[----:B------:R-:W-:Y:S01]  /*9bb0*/  IMAD.X R17, RZ, RZ, R17, P1 ;  /* 0x000000ffff117224 */ /* 0x000fe200008e0611 */
[----:B------:R-:W-:Y:S01]  /*9bc0*/  IADD3 R22, P1, PT, -R18, UR4, RZ ;  /* 0x0000000412167c10 */ /* 0x000fe2000ff3e1ff */
[C---:B------:R-:W-:Y:S01]  /*9bd0*/  IMAD R20, R21.reuse, UR7, R19 ;  /* 0x0000000715147c24 */ /* 0x040fe2000f8e0213 */
[----:B------:R-:W-:Y:S02]  /*9be0*/  IADD3 R18, PT, PT, R21, 0x1, RZ ;  /* 0x0000000115127810 */ /* 0x000fe40007ffe0ff */
[----:B------:R-:W-:Y:S01]  /*9bf0*/  ISETP.GE.U32.AND P0, PT, R22, UR6, PT ;  /* 0x0000000616007c0c */ /* 0x000fe2000bf06070 */
[----:B------:R-:W-:-:S05]  /*9c00*/  IMAD R17, R17, UR6, R20 ;  /* 0x0000000611117c24 */ /* 0x000fca000f8e0214 */
[----:B------:R-:W-:Y:S02]  /*9c10*/  IADD3.X R20, PT, PT, ~R17, UR5, RZ, P1, !PT ;  /* 0x0000000511147c10 */ /* 0x000fe40008ffe5ff */
[----:B------:R-:W-:Y:S02]  /*9c20*/  IADD3 R17, P1, PT, R22, -UR6, RZ ;  /* 0x8000000616117c10 */ /* 0x000fe4000ff3e0ff */
[C---:B------:R-:W-:Y:S02]  /*9c30*/  ISETP.GE.U32.AND.EX P0, PT, R20.reuse, UR7, PT, P0 ;  /* 0x0000000714007c0c */ /* 0x040fe4000bf06100 */
[----:B------:R-:W-:Y:S02]  /*9c40*/  IADD3.X R19, PT, PT, R20, ~UR7, RZ, P1, !PT ;  /* 0x8000000714137c10 */ /* 0x000fe40008ffe4ff */
[----:B------:R-:W-:Y:S02]  /*9c50*/  SEL R17, R17, R22, P0 ;  /* 0x0000001611117207 */ /* 0x000fe40000000000 */
[----:B------:R-:W-:Y:S01]  /*9c60*/  SEL R21, R18, R21, P0 ;  /* 0x0000001512157207 */ /* 0x000fe20000000000 */
[----:B------:R-:W-:Y:S01]  /*9c70*/  IMAD.MOV.U32 R18, RZ, RZ, R14 ;  /* 0x000000ffff127224 */ /* 0x000fe200078e000e */
[----:B------:R-:W-:-:S02]  /*9c80*/  SEL R19, R19, R20, P0 ;  /* 0x0000001413137207 */ /* 0x000fc40000000000 */
[----:B------:R-:W-:Y:S01]  /*9c90*/  ISETP.GE.U32.AND P0, PT, R17, UR6, PT ;  /* 0x0000000611007c0c */ /* 0x000fe2000bf06070 */
[----:B------:R-:W-:Y:S01]  /*9ca0*/  VIADD R36, R21, 0x1 ;  /* 0x0000000115247836 */ /* 0x000fe20000000000 */
[----:B------:R-:W-:Y:S02]  /*9cb0*/  ISETP.NE.U32.AND P1, PT, RZ, UR6, PT ;  /* 0x00000006ff007c0c */ /* 0x000fe4000bf25070 */
[----:B------:R-:W-:Y:S01]  /*9cc0*/  ISETP.GE.U32.AND.EX P0, PT, R19, UR7, PT, P0 ;  /* 0x0000000713007c0c */ /* 0x000fe2000bf06100 */
[----:B------:R-:W-:Y:S01]  /*9cd0*/  IMAD.MOV.U32 R19, RZ, RZ, 0x0 ;  /* 0x00000000ff137424 */ /* 0x000fe200078e00ff */
[----:B------:R-:W-:Y:S02]  /*9ce0*/  ISETP.NE.AND.EX P1, PT, RZ, UR7, PT, P1 ;  /* 0x00000007ff007c0c */ /* 0x000fe4000bf25310 */
[----:B------:R-:W-:-:S04]  /*9cf0*/  SEL R36, R36, R21, P0 ;  /* 0x0000001524247207 */ /* 0x000fc80000000000 */
[----:B------:R-:W-:Y:S01]  /*9d00*/  SEL R36, R36, 0xffffffff, P1 ;  /* 0xffffffff24247807 */ /* 0x000fe20000800000 */
[----:B------:R-:W-:Y:S06]  /*9d10*/  RET.REL.NODEC R18 `(_Z17ray_tracer_kernelyP6PhotonPyS1_S1_S1_S1_S1_S1_PK10Optics_extPK11Optics_scatffffffffffffiiiPA32_jPj) ;  /* 0xffffff6012b87950 */ /* 0x000fec0003c3ffff */
        .weak           $__internal_1_$__cuda_sm20_rcp_rn_f32_slowpath
        .type           $__internal_1_$__cuda_sm20_rcp_rn_f32_slowpath,@function
        .size           $__internal_1_$__cuda_sm20_rcp_rn_f32_slowpath,($__internal_2_$__cuda_sm20_sqrt_rn_f32_slowpath - $__internal_1_$__cuda_sm20_rcp_rn_f32_slowpath)
$__internal_1_$__cuda_sm20_rcp_rn_f32_slowpath:
[----:B------:R-:W-:Y:S01]  /*9d20*/  IMAD.SHL.U32 R7, R18, 0x2, RZ ;  /* 0x0000000212077824 */ /* 0x000fe200078e00ff */
[----:B------:R-:W-:Y:S01]  /*9d30*/  BSSY.RECONVERGENT B2, `(.L_x_107) ;  /* 0x0000031000027945 */ /* 0x000fe20003800200 */
[----:B------:R-:W-:-:S03]  /*9d40*/  IMAD.MOV.U32 R6, RZ, RZ, R18 ;  /* 0x000000ffff067224 */ /* 0x000fc600078e0012 */
[----:B------:R-:W-:-:S04]  /*9d50*/  SHF.R.U32.HI R7, RZ, 0x18, R7 ;  /* 0x00000018ff077819 */ /* 0x000fc80000011607 */
[----:B------:R-:W-:-:S13]  /*9d60*/  ISETP.NE.U32.AND P0, PT, R7, RZ, PT ;  /* 0x000000ff0700720c */ /* 0x000fda0003f05070 */
[----:B------:R-:W-:Y:S05]  /*9d70*/  @P0 BRA `(.L_x_108) ;  /* 0x0000000000280947 */ /* 0x000fea0003800000 */
[----:B------:R-:W-:-:S05]  /*9d80*/  IMAD.SHL.U32 R7, R6, 0x2, RZ ;  /* 0x0000000206077824 */ /* 0x000fca00078e00ff */
[----:B------:R-:W-:-:S13]  /*9d90*/  ISETP.NE.AND P0, PT, R7, RZ, PT ;  /* 0x000000ff0700720c */ /* 0x000fda0003f05270 */
[----:B------:R-:W-:Y:S01]  /*9da0*/  @P0 FFMA R22, R6, 1.84467440737095516160e+19, RZ ;  /* 0x5f80000006160823 */ /* 0x000fe200000000ff */
[----:B------:R-:W-:Y:S08]  /*9db0*/  @!P0 MUFU.RCP R18, R6 ;  /* 0x0000000600128308 */ /* 0x000ff00000001000 */
[----:B------:R-:W0:Y:S02]  /*9dc0*/  @P0 MUFU.RCP R7, R22 ;  /* 0x0000001600070308 */ /* 0x000e240000001000 */
[----:B0-----:R-:W-:-:S04]  /*9dd0*/  @P0 FFMA R32, R22, R7, -1 ;  /* 0xbf80000016200423 */ /* 0x001fc80000000007 */
[----:B------:R-:W-:-:S04]  /*9de0*/  @P0 FADD.FTZ R32, -R32, -RZ ;  /* 0x800000ff20200221 */ /* 0x000fc80000010100 */
[----:B------:R-:W-:-:S04]  /*9df0*/  @P0 FFMA R7, R7, R32, R7 ;  /* 0x0000002007070223 */ /* 0x000fc80000000007 */
[----:B------:R-:W-:Y:S01]  /*9e00*/  @P0 FFMA R18, R7, 1.84467440737095516160e+19, RZ ;  /* 0x5f80000007120823 */ /* 0x000fe200000000ff */
[----:B------:R-:W-:Y:S06]  /*9e10*/  BRA `(.L_x_109) ;  /* 0x0000000000887947 */ /* 0x000fec0003800000 */
.L_x_108:
[----:B------:R-:W-:-:S05]  /*9e20*/  VIADD R40, R7, 0xffffff03 ;  /* 0xffffff0307287836 */ /* 0x000fca0000000000 */
[----:B------:R-:W-:-:S13]  /*9e30*/  ISETP.GT.U32.AND P0, PT, R40, 0x1, PT ;  /* 0x000000012800780c */ /* 0x000fda0003f04070 */
[----:B------:R-:W-:Y:S05]  /*9e40*/  @P0 BRA `(.L_x_110) ;  /* 0x0000000000780947 */ /* 0x000fea0003800000 */
[----:B------:R-:W-:Y:S01]  /*9e50*/  LOP3.LUT R18, R6, 0x7fffff, RZ, 0xc0, !PT ;  /* 0x007fffff06127812 */ /* 0x000fe200078ec0ff */
[----:B------:R-:W-:Y:S02]  /*9e60*/  IMAD.MOV.U32 R37, RZ, RZ, 0x3 ;  /* 0x00000003ff257424 */ /* 0x000fe400078e00ff */
[----:B------:R-:W-:Y:S01]  /*9e70*/  VIADD R7, R7, 0xffffff04 ;  /* 0xffffff0407077836 */ /* 0x000fe20000000000 */
[----:B------:R-:W-:Y:S02]  /*9e80*/  LOP3.LUT R18, R18, 0x3f800000, RZ, 0xfc, !PT ;  /* 0x3f80000012127812 */ /* 0x000fe400078efcff */
[----:B------:R-:W-:Y:S02]  /*9e90*/  SHF.L.U32 R37, R37, R40, RZ ;  /* 0x0000002825257219 */ /* 0x000fe400000006ff */
[----:B------:R-:W0:Y:S02]  /*9ea0*/  MUFU.RCP R35, R18 ;  /* 0x0000001200237308 */ /* 0x000e240000001000 */
[----:B0-----:R-:W-:-:S04]  /*9eb0*/  FFMA R22, R18, R35, -1 ;  /* 0xbf80000012167423 */ /* 0x001fc80000000023 */
[----:B------:R-:W-:-:S04]  /*9ec0*/  FADD.FTZ R22, -R22, -RZ ;  /* 0x800000ff16167221 */ /* 0x000fc80000010100 */
[CCC-:B------:R-:W-:Y:S01]  /*9ed0*/  FFMA.RM R32, R35.reuse, R22.reuse, R35.reuse ;  /* 0x0000001623207223 */ /* 0x1c0fe20000004023 */
[----:B------:R-:W-:-:S04]  /*9ee0*/  FFMA.RP R35, R35, R22, R35 ;  /* 0x0000001623237223 */ /* 0x000fc80000008023 */
[C---:B------:R-:W-:Y:S02]  /*9ef0*/  LOP3.LUT R22, R32.reuse, 0x7fffff, RZ, 0xc0, !PT ;  /* 0x007fffff20167812 */ /* 0x040fe400078ec0ff */
[----:B------:R-:W-:Y:S02]  /*9f00*/  FSETP.NEU.FTZ.AND P0, PT, R32, R35, PT ;  /* 0x000000232000720b */ /* 0x000fe40003f1d000 */
[----:B------:R-:W-:Y:S02]  /*9f10*/  LOP3.LUT R22, R22, 0x800000, RZ, 0xfc, !PT ;  /* 0x0080000016167812 */ /* 0x000fe400078efcff */
[----:B------:R-:W-:Y:S02]  /*9f20*/  SEL R32, RZ, 0xffffffff, !P0 ;  /* 0xffffffffff207807 */ /* 0x000fe40004000000 */
[----:B------:R-:W-:Y:S02]  /*9f30*/  LOP3.LUT R37, R37, R22, RZ, 0xc0, !PT ;  /* 0x0000001625257212 */ /* 0x000fe400078ec0ff */
[----:B------:R-:W-:Y:S01]  /*9f40*/  SHF.R.U32.HI R7, RZ, R7, R22 ;  /* 0x00000007ff077219 */ /* 0x000fe20000011616 */
[----:B------:R-:W-:Y:S01]  /*9f50*/  IMAD.MOV R35, RZ, RZ, -R32 ;  /* 0x000000ffff237224 */ /* 0x000fe200078e0a20 */
[----:B------:R-:W-:-:S04]  /*9f60*/  SHF.R.U32.HI R37, RZ, R40, R37 ;  /* 0x00000028ff257219 */ /* 0x000fc80000011625 */
[----:B------:R-:W-:Y:S02]  /*9f70*/  LOP3.LUT P1, RZ, R35, R40, R22, 0xf8, !PT ;  /* 0x0000002823ff7212 */ /* 0x000fe4000782f816 */
[C---:B------:R-:W-:Y:S02]  /*9f80*/  LOP3.LUT P0, RZ, R37.reuse, 0x1, RZ, 0xc0, !PT ;  /* 0x0000000125ff7812 */ /* 0x040fe4000780c0ff */
[----:B------:R-:W-:-:S04]  /*9f90*/  LOP3.LUT P2, RZ, R37, 0x2, RZ, 0xc0, !PT ;  /* 0x0000000225ff7812 */ /* 0x000fc8000784c0ff */
[----:B------:R-:W-:Y:S02]  /*9fa0*/  PLOP3.LUT P0, PT, P0, P1, P2, 0xe0, 0x0 ;  /* 0x000000000000781c */ /* 0x000fe40000703c20 */
[----:B------:R-:W-:Y:S02]  /*9fb0*/  LOP3.LUT P1, RZ, R6, 0x7fffff, RZ, 0xc0, !PT ;  /* 0x007fffff06ff7812 */ /* 0x000fe4000782c0ff */
[----:B------:R-:W-:-:S05]  /*9fc0*/  SEL R18, RZ, 0x1, !P0 ;  /* 0x00000001ff127807 */ /* 0x000fca0004000000 */
[----:B------:R-:W-:-:S05]  /*9fd0*/  IMAD.MOV R18, RZ, RZ, -R18 ;  /* 0x000000ffff127224 */ /* 0x000fca00078e0a12 */
[----:B------:R-:W-:-:S13]  /*9fe0*/  ISETP.GE.AND P0, PT, R18, RZ, PT ;  /* 0x000000ff1200720c */ /* 0x000fda0003f06270 */
[----:B------:R-:W-:-:S05]  /*9ff0*/  @!P0 VIADD R7, R7, 0x1 ;  /* 0x0000000107078836 */ /* 0x000fca0000000000 */
[----:B------:R-:W-:-:S04]  /*a000*/  @!P1 SHF.L.U32 R7, R7, 0x1, RZ ;  /* 0x0000000107079819 */ /* 0x000fc800000006ff */
[----:B------:R-:W-:Y:S01]  /*a010*/  LOP3.LUT R18, R7, 0x80000000, R6, 0xf8, !PT ;  /* 0x8000000007127812 */ /* 0x000fe200078ef806 */
[----:B------:R-:W-:Y:S06]  /*a020*/  BRA `(.L_x_109) ;  /* 0x0000000000047947 */ /* 0x000fec0003800000 */
.L_x_110:
[----:B------:R0:W1:Y:S02]  /*a030*/  MUFU.RCP R18, R6 ;  /* 0x0000000600127308 */ /* 0x0000640000001000 */
.L_x_109:
[----:B------:R-:W-:Y:S05]  /*a040*/  BSYNC.RECONVERGENT B2 ;  /* 0x0000000000027941 */ /* 0x000fea0003800200 */
.L_x_107:
[----:B0-----:R-:W-:Y:S02]  /*a050*/  IMAD.MOV.U32 R6, RZ, RZ, R10 ;  /* 0x000000ffff067224 */ /* 0x001fe400078e000a */
[----:B------:R-:W-:-:S04]  /*a060*/  IMAD.MOV.U32 R7, RZ, RZ, 0x0 ;  /* 0x00000000ff077424 */ /* 0x000fc800078e00ff */
[----:B-1----:R-:W-:Y:S05]  /*a070*/  RET.REL.NODEC R6 `(_Z17ray_tracer_kernelyP6PhotonPyS1_S1_S1_S1_S1_S1_PK10Optics_extPK11Optics_scatffffffffffffiiiPA32_jPj) ;  /* 0xffffff5c06e07950 */ /* 0x002fea0003c3ffff */
        .weak           $__internal_2_$__cuda_sm20_sqrt_rn_f32_slowpath
        .type           $__internal_2_$__cuda_sm20_sqrt_rn_f32_slowpath,@function
        .size           $__internal_2_$__cuda_sm20_sqrt_rn_f32_slowpath,($__internal_3_$__cuda_sm3x_div_rn_noftz_f32_slowpath - $__internal_2_$__cuda_sm20_sqrt_rn_f32_slowpath)
$__internal_2_$__cuda_sm20_sqrt_rn_f32_slowpath:
[----:B------:R-:W-:-:S13]  /*a080*/  LOP3.LUT P0, RZ, R32, 0x7fffffff, RZ, 0xc0, !PT ;  /* 0x7fffffff20ff7812 */ /* 0x000fda000780c0ff */
[----:B------:R-:W-:Y:S01]  /*a090*/  @!P0 IMAD.MOV.U32 R39, RZ, RZ, R32 ;  /* 0x000000ffff278224 */ /* 0x000fe200078e0020 */
[----:B------:R-:W-:Y:S06]  /*a0a0*/  @!P0 BRA `(.L_x_111) ;  /* 0x0000000000408947 */ /* 0x000fec0003800000 */
[----:B------:R-:W-:-:S13]  /*a0b0*/  FSETP.GEU.FTZ.AND P0, PT, R32, RZ, PT ;  /* 0x000000ff2000720b */ /* 0x000fda0003f1e000 */
[----:B------:R-:W-:Y:S01]  /*a0c0*/  @!P0 IMAD.MOV.U32 R39, RZ, RZ, 0x7fffffff ;  /* 0x7fffffffff278424 */ /* 0x000fe200078e00ff */
[----:B------:R-:W-:Y:S06]  /*a0d0*/  @!P0 BRA `(.L_x_111) ;  /* 0x0000000000348947 */ /* 0x000fec0003800000 */
[----:B------:R-:W-:-:S13]  /*a0e0*/  FSETP.GTU.FTZ.AND P0, PT, |R32|, +INF , PT ;  /* 0x7f8000002000780b */ /* 0x000fda0003f1c200 */
[----:B------:R-:W-:Y:S01]  /*a0f0*/  @P0 FADD.FTZ R39, R32, 1 ;  /* 0x3f80000020270421 */ /* 0x000fe20000010000 */
[----:B------:R-:W-:Y:S06]  /*a100*/  @P0 BRA `(.L_x_111) ;  /* 0x0000000000280947 */ /* 0x000fec0003800000 */
[----:B------:R-:W-:-:S13]  /*a110*/  FSETP.NEU.FTZ.AND P0, PT, |R32|, +INF , PT ;  /* 0x7f8000002000780b */ /* 0x000fda0003f1d200 */
[----:B------:R-:W-:-:S04]  /*a120*/  @P0 FFMA R37, R32, 1.84467440737095516160e+19, RZ ;  /* 0x5f80000020250823 */ /* 0x000fc800000000ff */
[----:B------:R-:W0:Y:S02]  /*a130*/  @P0 MUFU.RSQ R42, R37 ;  /* 0x00000025002a0308 */ /* 0x000e240000001400 */
[----:B0-----:R-:W-:Y:S01]  /*a140*/  @P0 FMUL.FTZ R40, R37, R42 ;  /* 0x0000002a25280220 */ /* 0x001fe20000410000 */
[----:B------:R-:W-:-:S03]  /*a150*/  @P0 FMUL.FTZ R47, R42, 0.5 ;  /* 0x3f0000002a2f0820 */ /* 0x000fc60000410000 */
[----:B------:R-:W-:-:S04]  /*a160*/  @P0 FADD.FTZ R39, -R40, -RZ ;  /* 0x800000ff28270221 */ /* 0x000fc80000010100 */
[----:B------:R-:W-:Y:S01]  /*a170*/  @P0 FFMA R51, R40, R39, R37 ;  /* 0x0000002728330223 */ /* 0x000fe20000000025 */
[----:B------:R-:W-:-:S03]  /*a180*/  @!P0 IMAD.MOV.U32 R39, RZ, RZ, R32 ;  /* 0x000000ffff278224 */ /* 0x000fc600078e0020 */
[----:B------:R-:W-:-:S04]  /*a190*/  @P0 FFMA R47, R51, R47, R40 ;  /* 0x0000002f332f0223 */ /* 0x000fc80000000028 */
[----:B------:R-:W-:-:S07]  /*a1a0*/  @P0 FMUL.FTZ R39, R47, 2.3283064365386962891e-10 ;  /* 0x2f8000002f270820 */ /* 0x000fce0000410000 */
.L_x_111:
[----:B------:R-:W-:-:S04]  /*a1b0*/  IMAD.MOV.U32 R47, RZ, RZ, 0x0 ;  /* 0x00000000ff2f7424 */ /* 0x000fc800078e00ff */
[----:B------:R-:W-:Y:S05]  /*a1c0*/  RET.REL.NODEC R46 `(_Z17ray_tracer_kernelyP6PhotonPyS1_S1_S1_S1_S1_S1_PK10Optics_extPK11Optics_scatffffffffffffiiiPA32_jPj) ;  /* 0xffffff5c2e8c7950 */ /* 0x000fea0003c3ffff */
        .weak           $__internal_3_$__cuda_sm3x_div_rn_noftz_f32_slowpath
        .type           $__internal_3_$__cuda_sm3x_div_rn_noftz_f32_slowpath,@function
        .size           $__internal_3_$__cuda_sm3x_div_rn_noftz_f32_slowpath,(.L_x_127 - $__internal_3_$__cuda_sm3x_div_rn_noftz_f32_slowpath)
$__internal_3_$__cuda_sm3x_div_rn_noftz_f32_slowpath:
[----:B------:R-:W-:Y:S01]  /*a1d0*/  SHF.R.U32.HI R46, RZ, 0x17, R7 ;  /* 0x00000017ff2e7819 */ /* 0x000fe20000011607 */
[----:B------:R-:W-:Y:S01]  /*a1e0*/  BSSY.RECONVERGENT B1, `(.L_x_112) ;  /* 0x0000064000017945 */ /* 0x000fe20003800200 */
[----:B------:R-:W-:Y:S02]  /*a1f0*/  SHF.R.U32.HI R49, RZ, 0x17, R52 ;  /* 0x00000017ff317819 */ /* 0x000fe40000011634 */
[----:B------:R-:W-:Y:S02]  /*a200*/  LOP3.LUT R46, R46, 0xff, RZ, 0xc0, !PT ;  /* 0x000000ff2e2e7812 */ /* 0x000fe400078ec0ff */
[----:B------:R-:W-:-:S03]  /*a210*/  LOP3.LUT R49, R49, 0xff, RZ, 0xc0, !PT ;  /* 0x000000ff31317812 */ /* 0x000fc600078ec0ff */
[----:B------:R-:W-:-:S05]  /*a220*/  VIADD R9, R46, 0xffffffff ;  /* 0xffffffff2e097836 */ /* 0x000fca0000000000 */
[----:B------:R-:W-:Y:S01]  /*a230*/  ISETP.GT.U32.AND P1, PT, R9, 0xfd, PT ;  /* 0x000000fd0900780c */ /* 0x000fe20003f24070 */
[----:B------:R-:W-:-:S05]  /*a240*/  VIADD R9, R49, 0xffffffff ;  /* 0xffffffff31097836 */ /* 0x000fca0000000000 */
[----:B------:R-:W-:-:S13]  /*a250*/  ISETP.GT.U32.OR P1, PT, R9, 0xfd, P1 ;  /* 0x000000fd0900780c */ /* 0x000fda0000f24470 */
[----:B------:R-:W-:Y:S01]  /*a260*/  @!P1 IMAD.MOV.U32 R9, RZ, RZ, RZ ;  /* 0x000000ffff099224 */ /* 0x000fe200078e00ff */
[----:B------:R-:W-:Y:S06]  /*a270*/  @!P1 BRA `(.L_x_113) ;  /* 0x0000000000649947 */ /* 0x000fec0003800000 */
[----:B------:R-:W-:Y:S02]  /*a280*/  FSETP.GTU.FTZ.AND P1, PT, |R52|, +INF , PT ;  /* 0x7f8000003400780b */ /* 0x000fe40003f3c200 */
[----:B------:R-:W-:-:S04]  /*a290*/  FSETP.GTU.FTZ.AND P2, PT, |R7|, +INF , PT ;  /* 0x7f8000000700780b */ /* 0x000fc80003f5c200 */
[----:B------:R-:W-:-:S13]  /*a2a0*/  PLOP3.LUT P1, PT, P1, P2, PT, 0xf8, 0x8f ;  /* 0x00000000008f781c */ /* 0x000fda0000f25f70 */
[----:B------:R-:W-:Y:S05]  /*a2b0*/  @P1 BRA `(.L_x_114) ;  /* 0x0000000400541947 */ /* 0x000fea0003800000 */
[----:B------:R-:W-:-:S13]  /*a2c0*/  LOP3.LUT P1, RZ, R7, 0x7fffffff, R52, 0xc8, !PT ;  /* 0x7fffffff07ff7812 */ /* 0x000fda000782c834 */
[----:B------:R-:W-:Y:S05]  /*a2d0*/  @!P1 BRA `(.L_x_115) ;  /* 0x0000000400449947 */ /* 0x000fea0003800000 */
[C---:B------:R-:W-:Y:S02]  /*a2e0*/  FSETP.NEU.FTZ.AND P2, PT, |R52|.reuse, +INF , PT ;  /* 0x7f8000003400780b */ /* 0x040fe40003f5d200 */
[----:B------:R-:W-:Y:S02]  /*a2f0*/  FSETP.NEU.FTZ.AND P4, PT, |R7|, +INF , PT ;  /* 0x7f8000000700780b */ /* 0x000fe40003f9d200 */
[----:B------:R-:W-:-:S11]  /*a300*/  FSETP.NEU.FTZ.AND P1, PT, |R52|, +INF , PT ;  /* 0x7f8000003400780b */ /* 0x000fd60003f3d200 */
[----:B------:R-:W-:Y:S05]  /*a310*/  @!P4 BRA !P2, `(.L_x_115) ;  /* 0x000000040034c947 */ /* 0x000fea0005000000 */
[----:B------:R-:W-:-:S04]  /*a320*/  LOP3.LUT P2, RZ, R52, 0x7fffffff, RZ, 0xc0, !PT ;  /* 0x7fffffff34ff7812 */ /* 0x000fc8000784c0ff */
[----:B------:R-:W-:-:S13]  /*a330*/  PLOP3.LUT P2, PT, P4, P2, PT, 0x2f, 0xf2 ;  /* 0x0000000000f2781c */ /* 0x000fda0002744577 */
[----:B------:R-:W-:Y:S05]  /*a340*/  @P2 BRA `(.L_x_116) ;  /* 0x0000000400202947 */ /* 0x000fea0003800000 */
[----:B------:R-:W-:-:S04]  /*a350*/  LOP3.LUT P2, RZ, R7, 0x7fffffff, RZ, 0xc0, !PT ;  /* 0x7fffffff07ff7812 */ /* 0x000fc8000784c0ff */
[----:B------:R-:W-:-:S13]  /*a360*/  PLOP3.LUT P1, PT, P1, P2, PT, 0x2f, 0xf2 ;  /* 0x0000000000f2781c */ /* 0x000fda0000f24577 */
[----:B------:R-:W-:Y:S05]  /*a370*/  @P1 BRA `(.L_x_117) ;  /* 0x0000000400081947 */ /* 0x000fea0003800000 */
[----:B------:R-:W-:-:S05]  /*a380*/  VIADD R9, R49, 0xffffffff ;  /* 0xffffffff31097836 */ /* 0x000fca0000000000 */
[----:B------:R-:W-:Y:S01]  /*a390*/  ISETP.GE.AND P1, PT, R9, RZ, PT ;  /* 0x000000ff0900720c */ /* 0x000fe20003f26270 */
[----:B------:R-:W-:-:S05]  /*a3a0*/  VIADD R9, R46, 0xffffffff ;  /* 0xffffffff2e097836 */ /* 0x000fca0000000000 */
[----:B------:R-:W-:-:S07]  /*a3b0*/  ISETP.GE.AND P2, PT, R9, RZ, PT ;  /* 0x000000ff0900720c */ /* 0x000fce0003f46270 */
[----:B------:R-:W-:Y:S01]  /*a3c0*/  @P1 IMAD.MOV.U32 R9, RZ, RZ, RZ ;  /* 0x000000ffff091224 */ /* 0x000fe200078e00ff */
[----:B------:R-:W-:Y:S01]  /*a3d0*/  @!P1 MOV R9, 0xffffffc0 ;  /* 0xffffffc000099802 */ /* 0x000fe20000000f00 */
[----:B------:R-:W-:-:S04]  /*a3e0*/  @!P1 FFMA R52, R52, 1.84467440737095516160e+19, RZ ;  /* 0x5f80000034349823 */ /* 0x000fc800000000ff */
[----:B------:R-:W-:Y:S01]  /*a3f0*/  @!P2 FFMA R7, R7, 1.84467440737095516160e+19, RZ ;  /* 0x5f8000000707a823 */ /* 0x000fe200000000ff */
[----:B------:R-:W-:-:S07]  /*a400*/  @!P2 VIADD R9, R9, 0x40 ;  /* 0x000000400909a836 */ /* 0x000fce0000000000 */
.L_x_113:
[----:B------:R-:W-:Y:S01]  /*a410*/  LEA R44, R46, 0xc0800000, 0x17 ;  /* 0xc08000002e2c7811 */ /* 0x000fe200078eb8ff */
[----:B------:R-:W-:Y:S01]  /*a420*/  VIADD R49, R49, 0xffffff81 ;  /* 0xffffff8131317836 */ /* 0x000fe20000000000 */
[----:B------:R-:W-:Y:S03]  /*a430*/  BSSY.RECONVERGENT B2, `(.L_x_118) ;  /* 0x0000035000027945 */ /* 0x000fe60003800200 */
[----:B------:R-:W-:Y:S01]  /*a440*/  IMAD.IADD R53, R7, 0x1, -R44 ;  /* 0x0000000107357824 */ /* 0x000fe200078e0a2c */
[----:B------:R-:W-:-:S03]  /*a450*/  IADD3 R46, PT, PT, R49, 0x7f, -R46 ;  /* 0x0000007f312e7810 */ /* 0x000fc60007ffe82e */
[----:B------:R-:W0:Y:S01]  /*a460*/  MUFU.RCP R7, R53 ;  /* 0x0000003500077308 */ /* 0x000e220000001000 */
[----:B------:R-:W-:Y:S01]  /*a470*/  FADD.FTZ R50, -R53, -RZ ;  /* 0x800000ff35327221 */ /* 0x000fe20000010100 */
[----:B------:R-:W-:-:S03]  /*a480*/  IMAD.IADD R46, R46, 0x1, R9 ;  /* 0x000000012e2e7824 */ /* 0x000fc600078e0209 */
[----:B0-----:R-:W-:-:S04]  /*a490*/  FFMA R44, R7, R50, 1 ;  /* 0x3f800000072c7423 */ /* 0x001fc80000000032 */
[----:B------:R-:W-:Y:S01]  /*a4a0*/  FFMA R44, R7, R44, R7 ;  /* 0x0000002c072c7223 */ /* 0x000fe20000000007 */
[----:B------:R-:W-:-:S04]  /*a4b0*/  IMAD R7, R49, -0x800000, R52 ;  /* 0xff80000031077824 */ /* 0x000fc800078e0234 */
[----:B------:R-:W-:-:S04]  /*a4c0*/  FFMA R51, R7, R44, RZ ;  /* 0x0000002c07337223 */ /* 0x000fc800000000ff */
[----:B------:R-:W-:-:S04]  /*a4d0*/  FFMA R52, R50, R51, R7 ;  /* 0x0000003332347223 */ /* 0x000fc80000000007 */
[----:B------:R-:W-:-:S04]  /*a4e0*/  FFMA R51, R44, R52, R51 ;  /* 0x000000342c337223 */ /* 0x000fc80000000033 */
[----:B------:R-:W-:-:S04]  /*a4f0*/  FFMA R50, R50, R51, R7 ;  /* 0x0000003332327223 */ /* 0x000fc80000000007 */
[----:B------:R-:W-:-:S05]  /*a500*/  FFMA R7, R44, R50, R51 ;  /* 0x000000322c077223 */ /* 0x000fca0000000033 */
[----:B------:R-:W-:-:S04]  /*a510*/  SHF.R.U32.HI R9, RZ, 0x17, R7 ;  /* 0x00000017ff097819 */ /* 0x000fc80000011607 */
[----:B------:R-:W-:-:S05]  /*a520*/  LOP3.LUT R9, R9, 0xff, RZ, 0xc0, !PT ;  /* 0x000000ff09097812 */ /* 0x000fca00078ec0ff */
[----:B------:R-:W-:-:S04]  /*a530*/  IMAD.IADD R9, R9, 0x1, R46 ;  /* 0x0000000109097824 */ /* 0x000fc800078e022e */
[----:B------:R-:W-:-:S05]  /*a540*/  VIADD R49, R9, 0xffffffff ;  /* 0xffffffff09317836 */ /* 0x000fca0000000000 */
[----:B------:R-:W-:-:S13]  /*a550*/  ISETP.GE.U32.AND P1, PT, R49, 0xfe, PT ;  /* 0x000000fe3100780c */ /* 0x000fda0003f26070 */
[----:B------:R-:W-:Y:S05]  /*a560*/  @!P1 BRA `(.L_x_119) ;  /* 0x0000000000809947 */ /* 0x000fea0003800000 */
[----:B------:R-:W-:-:S13]  /*a570*/  ISETP.GT.AND P1, PT, R9, 0xfe, PT ;  /* 0x000000fe0900780c */ /* 0x000fda0003f24270 */
[----:B------:R-:W-:Y:S05]  /*a580*/  @P1 BRA `(.L_x_120) ;  /* 0x00000000006c1947 */ /* 0x000fea0003800000 */
[----:B------:R-:W-:-:S13]  /*a590*/  ISETP.GE.AND P1, PT, R9, 0x1, PT ;  /* 0x000000010900780c */ /* 0x000fda0003f26270 */
[----:B------:R-:W-:Y:S05]  /*a5a0*/  @P1 BRA `(.L_x_121) ;  /* 0x0000000000741947 */ /* 0x000fea0003800000 */
[----:B------:R-:W-:Y:S02]  /*a5b0*/  ISETP.GE.AND P1, PT, R9, -0x18, PT ;  /* 0xffffffe80900780c */ /* 0x000fe40003f26270 */
[----:B------:R-:W-:-:S11]  /*a5c0*/  LOP3.LUT R7, R7, 0x80000000, RZ, 0xc0, !PT ;  /* 0x8000000007077812 */ /* 0x000fd600078ec0ff */
[----:B------:R-:W-:Y:S05]  /*a5d0*/  @!P1 BRA `(.L_x_121) ;  /* 0x0000000000689947 */ /* 0x000fea0003800000 */
[CCC-:B------:R-:W-:Y:S01]  /*a5e0*/  FFMA.RZ R46, R44.reuse, R50.reuse, R51.reuse ;  /* 0x000000322c2e7223 */ /* 0x1c0fe2000000c033 */
[CCC-:B------:R-:W-:Y:S01]  /*a5f0*/  FFMA.RP R49, R44.reuse, R50.reuse, R51.reuse ;  /* 0x000000322c317223 */ /* 0x1c0fe20000008033 */
[----:B------:R-:W-:Y:S01]  /*a600*/  FFMA.RM R44, R44, R50, R51 ;  /* 0x000000322c2c7223 */ /* 0x000fe20000004033 */
[C---:B------:R-:W-:Y:S02]  /*a610*/  ISETP.NE.AND P4, PT, R9.reuse, RZ, PT ;  /* 0x000000ff0900720c */ /* 0x040fe40003f85270 */
[----:B------:R-:W-:Y:S02]  /*a620*/  LOP3.LUT R46, R46, 0x7fffff, RZ, 0xc0, !PT ;  /* 0x007fffff2e2e7812 */ /* 0x000fe400078ec0ff */
[C---:B------:R-:W-:Y:S02]  /*a630*/  ISETP.NE.AND P2, PT, R9.reuse, RZ, PT ;  /* 0x000000ff0900720c */ /* 0x040fe40003f45270 */
[----:B------:R-:W-:Y:S01]  /*a640*/  LOP3.LUT R51, R46, 0x800000, RZ, 0xfc, !PT ;  /* 0x008000002e337812 */ /* 0x000fe200078efcff */
[----:B------:R-:W-:Y:S01]  /*a650*/  VIADD R46, R9, 0x20 ;  /* 0x00000020092e7836 */ /* 0x000fe20000000000 */
[----:B------:R-:W-:Y:S01]  /*a660*/  FSETP.NEU.FTZ.AND P1, PT, R49, R44, PT ;  /* 0x0000002c3100720b */ /* 0x000fe20003f3d000 */
[----:B------:R-:W-:-:S03]  /*a670*/  IMAD.MOV R9, RZ, RZ, -R9 ;  /* 0x000000ffff097224 */ /* 0x000fc600078e0a09 */
[----:B------:R-:W-:Y:S02]  /*a680*/  SHF.L.U32 R46, R51, R46, RZ ;  /* 0x0000002e332e7219 */ /* 0x000fe400000006ff */
[----:B------:R-:W-:Y:S02]  /*a690*/  SEL R44, R9, RZ, P4 ;  /* 0x000000ff092c7207 */ /* 0x000fe40002000000 */
[----:B------:R-:W-:Y:S02]  /*a6a0*/  ISETP.NE.AND P2, PT, R46, RZ, P2 ;  /* 0x000000ff2e00720c */ /* 0x000fe40001745270 */
[----:B------:R-:W-:Y:S02]  /*a6b0*/  SHF.R.U32.HI R46, RZ, R44, R51 ;  /* 0x0000002cff2e7219 */ /* 0x000fe40000011633 */
[----:B------:R-:W-:Y:S02]  /*a6c0*/  PLOP3.LUT P1, PT, P1, P2, PT, 0xf8, 0x8f ;  /* 0x00000000008f781c */ /* 0x000fe40000f25f70 */
[----:B------:R-:W-:-:S02]  /*a6d0*/  SHF.R.U32.HI R44, RZ, 0x1, R46 ;  /* 0x00000001ff2c7819 */ /* 0x000fc4000001162e */
[----:B------:R-:W-:-:S04]  /*a6e0*/  SEL R9, RZ, 0x1, !P1 ;  /* 0x00000001ff097807 */ /* 0x000fc80004800000 */
[----:B------:R-:W-:-:S04]  /*a6f0*/  LOP3.LUT R9, R9, 0x1, R44, 0xf8, !PT ;  /* 0x0000000109097812 */ /* 0x000fc800078ef82c */
[----:B------:R-:W-:-:S05]  /*a700*/  LOP3.LUT R9, R9, R46, RZ, 0xc0, !PT ;  /* 0x0000002e09097212 */ /* 0x000fca00078ec0ff */
[----:B------:R-:W-:-:S05]  /*a710*/  IMAD.IADD R44, R44, 0x1, R9 ;  /* 0x000000012c2c7824 */ /* 0x000fca00078e0209 */
[----:B------:R-:W-:Y:S01]  /*a720*/  LOP3.LUT R7, R44, R7, RZ, 0xfc, !PT ;  /* 0x000000072c077212 */ /* 0x000fe200078efcff */
[----:B------:R-:W-:Y:S06]  /*a730*/  BRA `(.L_x_121) ;  /* 0x0000000000107947 */ /* 0x000fec0003800000 */
.L_x_120:
[----:B------:R-:W-:-:S04]  /*a740*/  LOP3.LUT R7, R7, 0x80000000, RZ, 0xc0, !PT ;  /* 0x8000000007077812 */ /* 0x000fc800078ec0ff */
[----:B------:R-:W-:Y:S01]  /*a750*/  LOP3.LUT R7, R7, 0x7f800000, RZ, 0xfc, !PT ;  /* 0x7f80000007077812 */ /* 0x000fe200078efcff */
[----:B------:R-:W-:Y:S06]  /*a760*/  BRA `(.L_x_121) ;  /* 0x0000000000047947 */ /* 0x000fec0003800000 */
.L_x_119:
[----:B------:R-:W-:-:S07]  /*a770*/  IMAD R7, R46, 0x800000, R7 ;  /* 0x008000002e077824 */ /* 0x000fce00078e0207 */
.L_x_121:
[----:B------:R-:W-:Y:S05]  /*a780*/  BSYNC.RECONVERGENT B2 ;  /* 0x0000000000027941 */ /* 0x000fea0003800200 */
.L_x_118:
[----:B------:R-:W-:Y:S05]  /*a790*/  BRA `(.L_x_122) ;  /* 0x0000000000207947 */ /* 0x000fea0003800000 */
.L_x_117:
[----:B------:R-:W-:-:S04]  /*a7a0*/  LOP3.LUT R7, R7, 0x80000000, R52, 0x48, !PT ;  /* 0x8000000007077812 */ /* 0x000fc800078e4834 */
[----:B------:R-:W-:Y:S01]  /*a7b0*/  LOP3.LUT R7, R7, 0x7f800000, RZ, 0xfc, !PT ;  /* 0x7f80000007077812 */ /* 0x000fe200078efcff */
[----:B------:R-:W-:Y:S06]  /*a7c0*/  BRA `(.L_x_122) ;  /* 0x0000000000147947 */ /* 0x000fec0003800000 */
.L_x_116:
[----:B------:R-:W-:Y:S01]  /*a7d0*/  LOP3.LUT R7, R7, 0x80000000, R52, 0x48, !PT ;  /* 0x8000000007077812 */ /* 0x000fe200078e4834 */
[----:B------:R-:W-:Y:S06]  /*a7e0*/  BRA `(.L_x_122) ;  /* 0x00000000000c7947 */ /* 0x000fec0003800000 */
.L_x_115:
[----:B------:R-:W0:Y:S01]  /*a7f0*/  MUFU.RSQ R7, -QNAN ;  /* 0xffc0000000077908 */ /* 0x000e220000001400 */
[----:B------:R-:W-:Y:S05]  /*a800*/  BRA `(.L_x_122) ;  /* 0x0000000000047947 */ /* 0x000fea0003800000 */
.L_x_114:
[----:B------:R-:W-:-:S07]  /*a810*/  FADD.FTZ R7, R52, R7 ;  /* 0x0000000734077221 */ /* 0x000fce0000010000 */
.L_x_122:
[----:B------:R-:W-:Y:S05]  /*a820*/  BSYNC.RECONVERGENT B1 ;  /* 0x0000000000017941 */ /* 0x000fea0003800200 */
.L_x_112:
[----:B------:R-:W-:-:S04]  /*a830*/  IMAD.MOV.U32 R49, RZ, RZ, 0x0 ;  /* 0x00000000ff317424 */ /* 0x000fc800078e00ff */
[----:B0-----:R-:W-:Y:S05]  /*a840*/  RET.REL.NODEC R48 `(_Z17ray_tracer_kernelyP6PhotonPyS1_S1_S1_S1_S1_S1_PK10Optics_extPK11Optics_scatffffffffffffiiiPA32_jPj) ;  /* 0xffffff5430ec7950 */ /* 0x001fea0003c3ffff */
.L_x_123:
[----:B------:R-:W-:-:S00]  /*a850*/  BRA `(.L_x_123) ;  /* 0xfffffffc00fc7947 */ /* 0x000fc0000383ffff */
[----:B------:R-:W-:-:S00]  /*a860*/  NOP ;  /* 0x0000000000007918 */ /* 0x000fc00000000000 */
        /* <DEDUP_REMOVED lines=9> */
.L_x_127:


//--------------------- .nv.global.init           --------------------------
	.section	.nv.global.init,"aw",@progbits
	.align	4
.nv.global.init:
	.type		__cudart_i2opi_f,@object
	.size		__cudart_i2opi_f,(mrg32k3aM1SubSeq - __cudart_i2opi_f)
__cudart_i2opi_f:
        /*0000*/ 	.byte	0x41, 0x90, 0x43, 0x3c, 0x99, 0x95, 0x62, 0xdb, 0xc0, 0xdd, 0x34, 0xf5, 0xd1, 0x57, 0x27, 0xfc
        /*0010*/ 	.byte	0x29, 0x15, 0x44, 0x4e, 0x6e, 0x83, 0xf9, 0xa2
	.type		mrg32k3aM1SubSeq,@object
	.size		mrg32k3aM1SubSeq,(mrg32k3aM2SubSeq - mrg32k3aM1SubSeq)
mrg32k3aM1SubSeq:
        /*0018*/ 	.byte	0x0b, 0xcc, 0xee, 0x04, 0x73, 0x29, 0x8b, 0x6f, 0xf6, 0x53, 0x03, 0xf6, 0x23, 0xf6, 0xea, 0xda
        /* <DEDUP_REMOVED lines=125> */
	.type		mrg32k3aM2SubSeq,@object
	.size		mrg32k3aM2SubSeq,(mrg32k3aM1 - mrg32k3aM2SubSeq)
mrg32k3aM2SubSeq:
        /* <DEDUP_REMOVED lines=126> */
	.type		mrg32k3aM1,@object
	.size		mrg32k3aM1,(mrg32k3aM1Seq - mrg32k3aM1)
mrg32k3aM1:
        /* <DEDUP_REMOVED lines=144> */
	.type		mrg32k3aM1Seq,@object
	.size		mrg32k3aM1Seq,(mrg32k3aM2 - mrg32k3aM1Seq)
mrg32k3aM1Seq:
        /* <DEDUP_REMOVED lines=144> */
	.type		mrg32k3aM2,@object
	.size		mrg32k3aM2,(mrg32k3aM2Seq - mrg32k3aM2)
mrg32k3aM2:
        /* <DEDUP_REMOVED lines=144> */
	.type		mrg32k3aM2Seq,@object
	.size		mrg32k3aM2Seq,(precalc_xorwow_matrix - mrg32k3aM2Seq)
mrg32k3aM2Seq:
        /* <DEDUP_REMOVED lines=144> */
	.type		precalc_xorwow_matrix,@object
	.size		precalc_xorwow_matrix,(precalc_xorwow_offset_matrix - precalc_xorwow_matrix)
precalc_xorwow_matrix:
        /* <DEDUP_REMOVED lines=6400> */
	.type		precalc_xorwow_offset_matrix,@object
	.size		precalc_xorwow_offset_matrix,(.L_1 - precalc_xorwow_offset_matrix)
precalc_xorwow_offset_matrix:
        /* <DEDUP_REMOVED lines=6400> */
.L_1:


//--------------------- .nv.shared.reserved.0     --------------------------
	.section	.nv.shared.reserved.0,"aw",@nobits
	.weak		__nv_reservedSMEM_offset_0_alias
	.size		__nv_reservedSMEM_offset_0_alias, 0, 64
	.other		__nv_reservedSMEM_offset_0_alias,@"STO_CUDA_RESERVED_SHARED STV_DEFAULT"
__nv_reservedSMEM_offset_0_alias:
	.zero		0
	.zero		64


//--------------------- .nv.constant0._Z17ray_tracer_kernelyP6PhotonPyS1_S1_S1_S1_S1_S1_PK10Optics_extPK11Optics_scatffffffffffffiiiPA32_jPj --------------------------
	.section	.nv.constant0._Z17ray_tracer_kernelyP6PhotonPyS1_S1_S1_S1_S1_S1_PK10Optics_extPK11Optics_scatffffffffffffiiiPA32_jPj,"a",@progbits
	.sectionflags	@""
	.align	4
.nv.constant0._Z17ray_tracer_kernelyP6PhotonPyS1_S1_S1_S1_S1_S1_PK10Optics_extPK11Optics_scatffffffffffffiiiPA32_jPj:
	.zero		1064


//--------------------- SYMBOLS --------------------------

	.type		.nv.reservedSmem.offset0,@object
	.size		.nv.reservedSmem.offset0,0x4
